// auto-generated by cutlass_sweep.gemm — config: {"arch": "sm_100", "cluster_m": 2, "cluster_n": 1, "dtype": "fp16", "stages": 4, "tile_k": 128, "tile_m": 128, "tile_n": 256}
#include "cutlass/cutlass.h"
#include "cutlass/gemm/collective/collective_builder.hpp"
#include "cutlass/gemm/device/gemm_universal_adapter.h"
#include "cutlass/gemm/kernel/gemm_universal.hpp"
#include "cutlass/epilogue/collective/collective_builder.hpp"

using ElemA = cutlass::half_t;
using ElemB = cutlass::half_t;
using ElemCD = cutlass::half_t;
using Acc  = float;
using TileShape    = cute::Shape<cute::_128, cute::_256, cute::_128>;
using ClusterShape = cute::Shape<cute::_2, cute::_1, cute::_1>;

using CollectiveEpilogue = typename cutlass::epilogue::collective::CollectiveBuilder<
    cutlass::arch::Sm100, cutlass::arch::OpClassTensorOp,
    TileShape, ClusterShape,
    cutlass::epilogue::collective::EpilogueTileAuto,
    Acc, Acc,
    ElemCD, cutlass::layout::RowMajor, 128 / cutlass::sizeof_bits<ElemCD>::value,
    ElemCD, cutlass::layout::RowMajor, 128 / cutlass::sizeof_bits<ElemCD>::value,
    cutlass::epilogue::collective::EpilogueScheduleAuto
  >::CollectiveOp;

using CollectiveMainloop = typename cutlass::gemm::collective::CollectiveBuilder<
    cutlass::arch::Sm100, cutlass::arch::OpClassTensorOp,
    ElemA, cutlass::layout::RowMajor, 128 / cutlass::sizeof_bits<ElemA>::value,
    ElemB, cutlass::layout::ColumnMajor, 128 / cutlass::sizeof_bits<ElemB>::value,
    Acc,
    TileShape, ClusterShape,
    cutlass::gemm::collective::StageCount<4>,
    cutlass::gemm::collective::KernelScheduleAuto
  >::CollectiveOp;

using GemmKernel = cutlass::gemm::kernel::GemmUniversal<
    cute::Shape<int,int,int,int>,
    CollectiveMainloop,
    CollectiveEpilogue
>;
using Gemm = cutlass::gemm::device::GemmUniversalAdapter<GemmKernel>;

// Force the device kernel symbol into the cubin without needing a host main.
auto* _anchor = &cutlass::device_kernel<GemmKernel>;


// ===== COMPILED SASS (sm_100a) =====

	.target	sm_100a

	.elftype	@"ET_EXEC"


//--------------------- .note.nv.tkinfo           --------------------------
	.section	.note.nv.tkinfo,"",@"SHT_NOTE"
	.sectionflags	@"SHF_NOTE_NV_TKINFO"
	.tkinfo
        /*0018*/ 	.word	0x00000002
        /*0030*/ 	.string	""
        /*0030*/ 	.string	"ptxas"
        /*0030*/ 	.string	"Cuda compilation tools, release 13.0, V13.0.88"
        /*0030*/ 	.string	"Build cuda_13.0.r13.0/compiler.36424714_0"
        /*0030*/ 	.string	"-arch sm_100a -m 64 "



//--------------------- .note.nv.cuinfo           --------------------------
	.section	.note.nv.cuinfo,"",@"SHT_NOTE"
	.sectionflags	@"SHF_NOTE_NV_CUINFO"
        /*0018*/ 	.short	0x0002
        /*001a*/ 	.short	0x0064
        /*001c*/ 	.short	0x0082
	.zero		2


//--------------------- .nv.info                  --------------------------
	.section	.nv.info,"",@"SHT_CUDA_INFO"
	.align	4


	//----- nvinfo : EIATTR_REGCOUNT
	.align		4
        /*0000*/ 	.byte	0x04, 0x2f
        /*0002*/ 	.short	(.L_19 - .L_18)
	.align		4
.L_18:
        /*0004*/ 	.word	index@(_ZN7cutlass13device_kernelINS_4gemm6kernel13GemmUniversalIN4cute5tupleIJiiiiEEENS1_10collective13CollectiveMmaINS1_35MainloopSm100TmaUmmaWarpSpecializedILi4ELi2ELi4ENS5_IJNS4_1CILi2EEENSA_ILi1EEESC_EEEEENS5_IJNSA_ILi128EEENSA_ILi256EEESF_EEENS_6half_tENS5_IJlSC_lEEESI_SJ_NS4_8TiledMMAINS4_8MMA_AtomIJNS4_26SM100_MMA_F16BF16_2x1SM_SSISI_SI_fLi128ELi256ELNS4_4UMMA5MajorE0ELSO_0ELNSN_7ScaleInE0ELSP_0EEEEEENS4_6LayoutINS5_IJSC_SC_SC_EEENS5_IJNSA_ILi0EEESU_SU_EEEEENS5_IJNS4_10UnderscoreESX_SX_EEEEENS4_18SM100_TMA_2SM_LOADENS4_14ComposedLayoutINS4_7SwizzleILi3ELi4ELi3EEENS4_18smem_ptr_flag_bitsILi16EEENSS_INS5_IJNSA_ILi8EEENSA_ILi64EEEEEENS5_IJS17_SC_EEEEEEEvNS4_8identityES10_S1B_vS1C_EENS_8epilogue10collective18CollectiveEpilogueINS1E_23Sm100TmaWarpSpecializedILi4ELi2ELi32ELb1ELb0EEEJNS5_IJS17_SG_SF_EEENS5_IJNSS_IS17_SC_EENSS_INS5_IJNSA_ILi32EEESB_EEENS5_IJSC_SF_EEEEEEEESI_SJ_SI_SJ_NS1E_6fusion15FusionCallbacksIS1I_NS1Q_17LinearCombinationISI_fSI_fLNS_15FloatRoundStyleE2EEES1J_S1P_JEEENS4_5SM1004TMEM4LOAD26SM100_TMEM_LOAD_32dp32b32xENS4_13SM90_TMA_LOADENS11_INS12_ILi2ELi4ELi3EEES15_NSS_INS5_IJS16_S1L_EEENS5_IJS1L_SC_EEEEEEENS4_39AutoVectorizingCopyWithAssumedAlignmentILi128EEENS4_14SM90_TMA_STOREES25_S27_S27_EEEvvEEEEvNT_6ParamsE)
        /*0008*/ 	.word	0x00000073


	//----- nvinfo : EIATTR_FRAME_SIZE
	.align		4
.L_19:
        /*000c*/ 	.byte	0x04, 0x11
        /*000e*/ 	.short	(.L_21 - .L_20)
	.align		4
.L_20:
        /*0010*/ 	.word	index@($__internal_2_$__cuda_sm10x_tcgen05_guardrail_trap_unallocated_columns_being_dealloced)
        /*0014*/ 	.word	0x00000000


	//----- nvinfo : EIATTR_FRAME_SIZE
	.align		4
.L_21:
        /*0018*/ 	.byte	0x04, 0x11
        /*001a*/ 	.short	(.L_23 - .L_22)
	.align		4
.L_22:
        /*001c*/ 	.word	index@($__internal_1_$__cuda_sm10x_tcgen05_guardrail_trap_phase_invalid_during_alloc)
        /*0020*/ 	.word	0x00000000


	//----- nvinfo : EIATTR_FRAME_SIZE
	.align		4
.L_23:
        /*0024*/ 	.byte	0x04, 0x11
        /*0026*/ 	.short	(.L_25 - .L_24)
	.align		4
.L_24:
        /*0028*/ 	.word	index@($__internal_0_$__cuda_sm10x_tcgen05_guardrail_trap_col_being_dealloced_not_returned_by_alloc)
        /*002c*/ 	.word	0x00000000


	//----- nvinfo : EIATTR_FRAME_SIZE
	.align		4
.L_25:
        /*0030*/ 	.byte	0x04, 0x11
        /*0032*/ 	.short	(.L_27 - .L_26)
	.align		4
.L_26:
        /*0034*/ 	.word	index@(_ZN7cutlass13device_kernelINS_4gemm6kernel13GemmUniversalIN4cute5tupleIJiiiiEEENS1_10collective13CollectiveMmaINS1_35MainloopSm100TmaUmmaWarpSpecializedILi4ELi2ELi4ENS5_IJNS4_1CILi2EEENSA_ILi1EEESC_EEEEENS5_IJNSA_ILi128EEENSA_ILi256EEESF_EEENS_6half_tENS5_IJlSC_lEEESI_SJ_NS4_8TiledMMAINS4_8MMA_AtomIJNS4_26SM100_MMA_F16BF16_2x1SM_SSISI_SI_fLi128ELi256ELNS4_4UMMA5MajorE0ELSO_0ELNSN_7ScaleInE0ELSP_0EEEEEENS4_6LayoutINS5_IJSC_SC_SC_EEENS5_IJNSA_ILi0EEESU_SU_EEEEENS5_IJNS4_10UnderscoreESX_SX_EEEEENS4_18SM100_TMA_2SM_LOADENS4_14ComposedLayoutINS4_7SwizzleILi3ELi4ELi3EEENS4_18smem_ptr_flag_bitsILi16EEENSS_INS5_IJNSA_ILi8EEENSA_ILi64EEEEEENS5_IJS17_SC_EEEEEEEvNS4_8identityES10_S1B_vS1C_EENS_8epilogue10collective18CollectiveEpilogueINS1E_23Sm100TmaWarpSpecializedILi4ELi2ELi32ELb1ELb0EEEJNS5_IJS17_SG_SF_EEENS5_IJNSS_IS17_SC_EENSS_INS5_IJNSA_ILi32EEESB_EEENS5_IJSC_SF_EEEEEEEESI_SJ_SI_SJ_NS1E_6fusion15FusionCallbacksIS1I_NS1Q_17LinearCombinationISI_fSI_fLNS_15FloatRoundStyleE2EEES1J_S1P_JEEENS4_5SM1004TMEM4LOAD26SM100_TMEM_LOAD_32dp32b32xENS4_13SM90_TMA_LOADENS11_INS12_ILi2ELi4ELi3EEES15_NSS_INS5_IJS16_S1L_EEENS5_IJS1L_SC_EEEEEEENS4_39AutoVectorizingCopyWithAssumedAlignmentILi128EEENS4_14SM90_TMA_STOREES25_S27_S27_EEEvvEEEEvNT_6ParamsE)
        /*0038*/ 	.word	0x00000000


	//----- nvinfo : EIATTR_MIN_STACK_SIZE
	.align		4
.L_27:
        /*003c*/ 	.byte	0x04, 0x12
        /*003e*/ 	.short	(.L_29 - .L_28)
	.align		4
.L_28:
        /*0040*/ 	.word	index@(_ZN7cutlass13device_kernelINS_4gemm6kernel13GemmUniversalIN4cute5tupleIJiiiiEEENS1_10collective13CollectiveMmaINS1_35MainloopSm100TmaUmmaWarpSpecializedILi4ELi2ELi4ENS5_IJNS4_1CILi2EEENSA_ILi1EEESC_EEEEENS5_IJNSA_ILi128EEENSA_ILi256EEESF_EEENS_6half_tENS5_IJlSC_lEEESI_SJ_NS4_8TiledMMAINS4_8MMA_AtomIJNS4_26SM100_MMA_F16BF16_2x1SM_SSISI_SI_fLi128ELi256ELNS4_4UMMA5MajorE0ELSO_0ELNSN_7ScaleInE0ELSP_0EEEEEENS4_6LayoutINS5_IJSC_SC_SC_EEENS5_IJNSA_ILi0EEESU_SU_EEEEENS5_IJNS4_10UnderscoreESX_SX_EEEEENS4_18SM100_TMA_2SM_LOADENS4_14ComposedLayoutINS4_7SwizzleILi3ELi4ELi3EEENS4_18smem_ptr_flag_bitsILi16EEENSS_INS5_IJNSA_ILi8EEENSA_ILi64EEEEEENS5_IJS17_SC_EEEEEEEvNS4_8identityES10_S1B_vS1C_EENS_8epilogue10collective18CollectiveEpilogueINS1E_23Sm100TmaWarpSpecializedILi4ELi2ELi32ELb1ELb0EEEJNS5_IJS17_SG_SF_EEENS5_IJNSS_IS17_SC_EENSS_INS5_IJNSA_ILi32EEESB_EEENS5_IJSC_SF_EEEEEEEESI_SJ_SI_SJ_NS1E_6fusion15FusionCallbacksIS1I_NS1Q_17LinearCombinationISI_fSI_fLNS_15FloatRoundStyleE2EEES1J_S1P_JEEENS4_5SM1004TMEM4LOAD26SM100_TMEM_LOAD_32dp32b32xENS4_13SM90_TMA_LOADENS11_INS12_ILi2ELi4ELi3EEES15_NSS_INS5_IJS16_S1L_EEENS5_IJS1L_SC_EEEEEEENS4_39AutoVectorizingCopyWithAssumedAlignmentILi128EEENS4_14SM90_TMA_STOREES25_S27_S27_EEEvvEEEEvNT_6ParamsE)
        /*0044*/ 	.word	0x00000000
.L_29:


//--------------------- .nv.compat                --------------------------
	.section	.nv.compat,"",@"SHT_CUDA_COMPAT_INFO"
	.align	4
        /*0000*/ 	.byte	0x02, 0x09, 0x01, 0x00, 0x02, 0x02, 0x02, 0x00, 0x02, 0x05, 0x05, 0x00, 0x03, 0x07, 0x01, 0x01
        /*0010*/ 	.byte	0x02, 0x03, 0x01, 0x00, 0x02, 0x06, 0x01, 0x00, 0x04, 0x0b, 0x08, 0x00, 0x09, 0x00, 0x00, 0x00
        /*0020*/ 	.byte	0x00, 0x00, 0x00, 0x00


//--------------------- .nv.info._ZN7cutlass13device_kernelINS_4gemm6kernel13GemmUniversalIN4cute5tupleIJiiiiEEENS1_10collective13CollectiveMmaINS1_35MainloopSm100TmaUmmaWarpSpecializedILi4ELi2ELi4ENS5_IJNS4_1CILi2EEENSA_ILi1EEESC_EEEEENS5_IJNSA_ILi128EEENSA_ILi256EEESF_EEENS_6half_tENS5_IJlSC_lEEESI_SJ_NS4_8TiledMMAINS4_8MMA_AtomIJNS4_26SM100_MMA_F16BF16_2x1SM_SSISI_SI_fLi128ELi256ELNS4_4UMMA5MajorE0ELSO_0ELNSN_7ScaleInE0ELSP_0EEEEEENS4_6LayoutINS5_IJSC_SC_SC_EEENS5_IJNSA_ILi0EEESU_SU_EEEEENS5_IJNS4_10UnderscoreESX_SX_EEEEENS4_18SM100_TMA_2SM_LOADENS4_14ComposedLayoutINS4_7SwizzleILi3ELi4ELi3EEENS4_18smem_ptr_flag_bitsILi16EEENSS_INS5_IJNSA_ILi8EEENSA_ILi64EEEEEENS5_IJS17_SC_EEEEEEEvNS4_8identityES10_S1B_vS1C_EENS_8epilogue10collective18CollectiveEpilogueINS1E_23Sm100TmaWarpSpecializedILi4ELi2ELi32ELb1ELb0EEEJNS5_IJS17_SG_SF_EEENS5_IJNSS_IS17_SC_EENSS_INS5_IJNSA_ILi32EEESB_EEENS5_IJSC_SF_EEEEEEEESI_SJ_SI_SJ_NS1E_6fusion15FusionCallbacksIS1I_NS1Q_17LinearCombinationISI_fSI_fLNS_15FloatRoundStyleE2EEES1J_S1P_JEEENS4_5SM1004TMEM4LOAD26SM100_TMEM_LOAD_32dp32b32xENS4_13SM90_TMA_LOADENS11_INS12_ILi2ELi4ELi3EEES15_NSS_INS5_IJS16_S1L_EEENS5_IJS1L_SC_EEEEEEENS4_39AutoVectorizingCopyWithAssumedAlignmentILi128EEENS4_14SM90_TMA_STOREES25_S27_S27_EEEvvEEEEvNT_6ParamsE --------------------------
	.section	.nv.info._ZN7cutlass13device_kernelINS_4gemm6kernel13GemmUniversalIN4cute5tupleIJiiiiEEENS1_10collective13CollectiveMmaINS1_35MainloopSm100TmaUmmaWarpSpecializedILi4ELi2ELi4ENS5_IJNS4_1CILi2EEENSA_ILi1EEESC_EEEEENS5_IJNSA_ILi128EEENSA_ILi256EEESF_EEENS_6half_tENS5_IJlSC_lEEESI_SJ_NS4_8TiledMMAINS4_8MMA_AtomIJNS4_26SM100_MMA_F16BF16_2x1SM_SSISI_SI_fLi128ELi256ELNS4_4UMMA5MajorE0ELSO_0ELNSN_7ScaleInE0ELSP_0EEEEEENS4_6LayoutINS5_IJSC_SC_SC_EEENS5_IJNSA_ILi0EEESU_SU_EEEEENS5_IJNS4_10UnderscoreESX_SX_EEEEENS4_18SM100_TMA_2SM_LOADENS4_14ComposedLayoutINS4_7SwizzleILi3ELi4ELi3EEENS4_18smem_ptr_flag_bitsILi16EEENSS_INS5_IJNSA_ILi8EEENSA_ILi64EEEEEENS5_IJS17_SC_EEEEEEEvNS4_8identityES10_S1B_vS1C_EENS_8epilogue10collective18CollectiveEpilogueINS1E_23Sm100TmaWarpSpecializedILi4ELi2ELi32ELb1ELb0EEEJNS5_IJS17_SG_SF_EEENS5_IJNSS_IS17_SC_EENSS_INS5_IJNSA_ILi32EEESB_EEENS5_IJSC_SF_EEEEEEEESI_SJ_SI_SJ_NS1E_6fusion15FusionCallbacksIS1I_NS1Q_17LinearCombinationISI_fSI_fLNS_15FloatRoundStyleE2EEES1J_S1P_JEEENS4_5SM1004TMEM4LOAD26SM100_TMEM_LOAD_32dp32b32xENS4_13SM90_TMA_LOADENS11_INS12_ILi2ELi4ELi3EEES15_NSS_INS5_IJS16_S1L_EEENS5_IJS1L_SC_EEEEEEENS4_39AutoVectorizingCopyWithAssumedAlignmentILi128EEENS4_14SM90_TMA_STOREES25_S27_S27_EEEvvEEEEvNT_6ParamsE,"",@"SHT_CUDA_INFO"
	.sectionflags	@""
	.align	4


	//----- nvinfo : EIATTR_CUDA_API_VERSION
	.align		4
        /*0000*/ 	.byte	0x04, 0x37
        /*0002*/ 	.short	(.L_31 - .L_30)
.L_30:
        /*0004*/ 	.word	0x00000082


	//----- nvinfo : EIATTR_KPARAM_INFO
	.align		4
.L_31:
        /*0008*/ 	.byte	0x04, 0x17
        /*000a*/ 	.short	(.L_33 - .L_32)
.L_32:
        /*000c*/ 	.word	0x00000000
        /*0010*/ 	.short	0x0000
        /*0012*/ 	.short	0x0000
        /*0014*/ 	.byte	0x00, 0xf0, 0x01, 0x20


	//----- nvinfo : EIATTR_AT_ENTRY_FRAGMENTS
	.align		4
.L_33:
        /*0018*/ 	.byte	0x04, 0x4f
        /*001a*/ 	.short	(.L_35 - .L_34)


	//   ....[0]....
.L_34:
        /*001c*/ 	.word	0x00000007


	//----- nvinfo : EIATTR_RESERVED_SMEM_USED
	.align		4
.L_35:
        /*0020*/ 	.byte	0x01, 0x41
	.zero		2


	//----- nvinfo : EIATTR_SPARSE_MMA_MASK
	.align		4
        /*0024*/ 	.byte	0x03, 0x50
        /*0026*/ 	.short	0x0000


	//----- nvinfo : EIATTR_TCGEN05_2CTA_USED
	.align		4
        /*0028*/ 	.byte	0x01, 0x52
	.zero		2


	//----- nvinfo : EIATTR_MAXREG_COUNT
	.align		4
        /*002c*/ 	.byte	0x03, 0x1b
        /*002e*/ 	.short	0x00ff


	//----- nvinfo : EIATTR_NUM_BARRIERS
	.align		4
        /*0030*/ 	.byte	0x02, 0x4c
        /*0032*/ 	.byte	0x07
	.zero		1


	//----- nvinfo : EIATTR_EXTERNS
	.align		4
        /*0034*/ 	.byte	0x04, 0x0f
        /*0036*/ 	.short	(.L_37 - .L_36)


	//   ....[0]....
	.align		4
.L_36:
        /*0038*/ 	.word	index@(__assertfail)


	//----- nvinfo : EIATTR_MERCURY_ISA_VERSION
	.align		4
.L_37:
        /*003c*/ 	.byte	0x03, 0x5f
        /*003e*/ 	.short	0x0101


	//----- nvinfo : EIATTR_INT_WARP_WIDE_INSTR_OFFSETS
	.align		4
        /*0040*/ 	.byte	0x04, 0x31
        /*0042*/ 	.short	(.L_39 - .L_38)


	//   ....[0]....
.L_38:
        /*0044*/ 	.word	0x00000d10


	//   ....[1]....
        /*0048*/ 	.word	0x00000db0


	//   ....[2]....
        /*004c*/ 	.word	0x00002270


	//   ....[3]....
        /*0050*/ 	.word	0x00004300


	//   ....[4]....
        /*0054*/ 	.word	0x00004330


	//   ....[5]....
        /*0058*/ 	.word	0x00004380


	//   ....[6]....
        /*005c*/ 	.word	0x00004ca0


	//   ....[7]....
        /*0060*/ 	.word	0x00004cc0


	//   ....[8]....
        /*0064*/ 	.word	0x00004da0


	//   ....[9]....
        /*0068*/ 	.word	0x00004e60


	//   ....[10]....
        /*006c*/ 	.word	0x00004e80


	//   ....[11]....
        /*0070*/ 	.word	0x00004f50


	//   ....[12]....
        /*0074*/ 	.word	0x00005040


	//   ....[13]....
        /*0078*/ 	.word	0x00005060


	//   ....[14]....
        /*007c*/ 	.word	0x00005160


	//   ....[15]....
        /*0080*/ 	.word	0x00005310


	//   ....[16]....
        /*0084*/ 	.word	0x00005320


	//   ....[17]....
        /*0088*/ 	.word	0x000054b0


	//----- nvinfo : EIATTR_COOP_GROUP_MASK_REGIDS
	.align		4
.L_39:
        /*008c*/ 	.byte	0x04, 0x29
        /*008e*/ 	.short	(.L_41 - .L_40)


	//   ....[0]....
.L_40:
        /*0090*/ 	.word	0xffffffff


	//   ....[1]....
        /*0094*/ 	.word	0xffffffff


	//   ....[2]....
        /*0098*/ 	.word	0xffffffff


	//   ....[3]....
        /*009c*/ 	.word	0xffffffff


	//   ....[4]....
        /*00a0*/ 	.word	0xffffffff


	//   ....[5]....
        /*00a4*/ 	.word	0xffffffff


	//   ....[6]....
        /*00a8*/ 	.word	0xffffffff


	//   ....[7]....
        /*00ac*/ 	.word	0xffffffff


	//   ....[8]....
        /*00b0*/ 	.word	0xffffffff


	//   ....[9]....
        /*00b4*/ 	.word	0xffffffff


	//   ....[10]....
        /*00b8*/ 	.word	0xffffffff


	//   ....[11]....
        /*00bc*/ 	.word	0xffffffff


	//   ....[12]....
        /*00c0*/ 	.word	0xffffffff


	//   ....[13]....
        /*00c4*/ 	.word	0xffffffff


	//----- nvinfo : EIATTR_COOP_GROUP_INSTR_OFFSETS
	.align		4
.L_41:
        /*00c8*/ 	.byte	0x04, 0x28
        /*00ca*/ 	.short	(.L_43 - .L_42)


	//   ....[0]....
.L_42:
        /*00cc*/ 	.word	0x000000c0


	//   ....[1]....
        /*00d0*/ 	.word	0x00000500


	//   ....[2]....
        /*00d4*/ 	.word	0x00000680


	//   ....[3]....
        /*00d8*/ 	.word	0x00000810


	//   ....[4]....
        /*00dc*/ 	.word	0x00000900


	//   ....[5]....
        /*00e0*/ 	.word	0x00000a60


	//   ....[6]....
        /*00e4*/ 	.word	0x00000bf0


	//   ....[7]....
        /*00e8*/ 	.word	0x00000e30


	//   ....[8]....
        /*00ec*/ 	.word	0x00002150


	//   ....[9]....
        /*00f0*/ 	.word	0x00002f30


	//   ....[10]....
        /*00f4*/ 	.word	0x00003400


	//   ....[11]....
        /*00f8*/ 	.word	0x00003430


	//   ....[12]....
        /*00fc*/ 	.word	0x00004210


	//   ....[13]....
        /*0100*/ 	.word	0x00004420


	//----- nvinfo : EIATTR_VRC_CTA_INIT_COUNT
	.align		4
.L_43:
        /*0104*/ 	.byte	0x02, 0x4a
        /*0106*/ 	.byte	0x80
	.zero		1


	//----- nvinfo : EIATTR_SYSCALL_OFFSETS
	.align		4
        /*0108*/ 	.byte	0x04, 0x46
        /*010a*/ 	.short	(.L_45 - .L_44)


	//   ....[0]....
.L_44:
        /*010c*/ 	.word	0x00005fa0


	//   ....[1]....
        /*0110*/ 	.word	0x00006090


	//   ....[2]....
        /*0114*/ 	.word	0x00006800


	//   ....[3]....
        /*0118*/ 	.word	0x000074c0


	//   ....[4]....
        /*011c*/ 	.word	0x00008160


	//   ....[5]....
        /*0120*/ 	.word	0x00008e00


	//----- nvinfo : EIATTR_MBARRIER_INSTR_OFFSETS
	.align		4
.L_45:
        /*0124*/ 	.byte	0x04, 0x39
        /*0126*/ 	.short	(.L_47 - .L_46)


	//   ....[0]....
.L_46:
        /*0128*/ 	.word	0x000005f0
        /*012c*/ 	.word	0x000000ff
        /*0130*/ 	.word	0x00000000
        /*0134*/ 	.short	0x0100
        /*0136*/ 	.byte	0x08
	.zero		1


	//   ....[1]....
        /*0138*/ 	.word	0x00000600
        /*013c*/ 	.word	0x000000ff
        /*0140*/ 	.word	0x00000020
        /*0144*/ 	.short	0x0100
        /*0146*/ 	.byte	0x08
	.zero		1


	//   ....[2]....
        /*0148*/ 	.word	0x00000610
        /*014c*/ 	.word	0x000000ff
        /*0150*/ 	.word	0x00000008
        /*0154*/ 	.short	0x0100
        /*0156*/ 	.byte	0x08
	.zero		1


	//   ....[3]....
        /*0158*/ 	.word	0x00000620
        /*015c*/ 	.word	0x000000ff
        /*0160*/ 	.word	0x00000028
        /*0164*/ 	.short	0x0100
        /*0166*/ 	.byte	0x08
	.zero		1


	//   ....[4]....
        /*0168*/ 	.word	0x00000630
        /*016c*/ 	.word	0x000000ff
        /*0170*/ 	.word	0x00000010
        /*0174*/ 	.short	0x0100
        /*0176*/ 	.byte	0x08
	.zero		1


	//   ....[5]....
        /*0178*/ 	.word	0x00000640
        /*017c*/ 	.word	0x000000ff
        /*0180*/ 	.word	0x00000030
        /*0184*/ 	.short	0x0100
        /*0186*/ 	.byte	0x08
	.zero		1


	//   ....[6]....
        /*0188*/ 	.word	0x00000650
        /*018c*/ 	.word	0x000000ff
        /*0190*/ 	.word	0x00000018
        /*0194*/ 	.short	0x0100
        /*0196*/ 	.byte	0x08
	.zero		1


	//   ....[7]....
        /*0198*/ 	.word	0x00000660
        /*019c*/ 	.word	0x000000ff
        /*01a0*/ 	.word	0x00000038
        /*01a4*/ 	.short	0x0100
        /*01a6*/ 	.byte	0x08
	.zero		1


	//   ....[8]....
        /*01a8*/ 	.word	0x00000780
        /*01ac*/ 	.word	0x000000ff
        /*01b0*/ 	.word	0x00000040
        /*01b4*/ 	.short	0x0100
        /*01b6*/ 	.byte	0x09
	.zero		1


	//   ....[9]....
        /*01b8*/ 	.word	0x00000790
        /*01bc*/ 	.word	0x000000ff
        /*01c0*/ 	.word	0x00000060
        /*01c4*/ 	.short	0x0100
        /*01c6*/ 	.byte	0x09
	.zero		1


	//   ....[10]....
        /*01c8*/ 	.word	0x000007a0
        /*01cc*/ 	.word	0x000000ff
        /*01d0*/ 	.word	0x00000048
        /*01d4*/ 	.short	0x0100
        /*01d6*/ 	.byte	0x09
	.zero		1


	//   ....[11]....
        /*01d8*/ 	.word	0x000007b0
        /*01dc*/ 	.word	0x000000ff
        /*01e0*/ 	.word	0x00000068
        /*01e4*/ 	.short	0x0100
        /*01e6*/ 	.byte	0x09
	.zero		1


	//   ....[12]....
        /*01e8*/ 	.word	0x000007c0
        /*01ec*/ 	.word	0x000000ff
        /*01f0*/ 	.word	0x00000050
        /*01f4*/ 	.short	0x0100
        /*01f6*/ 	.byte	0x09
	.zero		1


	//   ....[13]....
        /*01f8*/ 	.word	0x000007d0
        /*01fc*/ 	.word	0x000000ff
        /*0200*/ 	.word	0x00000070
        /*0204*/ 	.short	0x0100
        /*0206*/ 	.byte	0x09
	.zero		1


	//   ....[14]....
        /*0208*/ 	.word	0x000007e0
        /*020c*/ 	.word	0x000000ff
        /*0210*/ 	.word	0x00000058
        /*0214*/ 	.short	0x0100
        /*0216*/ 	.byte	0x09
	.zero		1


	//   ....[15]....
        /*0218*/ 	.word	0x000007f0
        /*021c*/ 	.word	0x000000ff
        /*0220*/ 	.word	0x00000078
        /*0224*/ 	.short	0x0100
        /*0226*/ 	.byte	0x09
	.zero		1


	//   ....[16]....
        /*0228*/ 	.word	0x000008d0
        /*022c*/ 	.word	0x000000ff
        /*0230*/ 	.word	0x00000080
        /*0234*/ 	.short	0x0100
        /*0236*/ 	.byte	0x08
	.zero		1


	//   ....[17]....
        /*0238*/ 	.word	0x000008e0
        /*023c*/ 	.word	0x000000ff
        /*0240*/ 	.word	0x00000088
        /*0244*/ 	.short	0x0100
        /*0246*/ 	.byte	0x08
	.zero		1


	//   ....[18]....
        /*0248*/ 	.word	0x00000a10
        /*024c*/ 	.word	0x000000ff
        /*0250*/ 	.word	0x00000090
        /*0254*/ 	.short	0x0100
        /*0256*/ 	.byte	0x08
	.zero		1


	//   ....[19]....
        /*0258*/ 	.word	0x00000a20
        /*025c*/ 	.word	0x000000ff
        /*0260*/ 	.word	0x000000a0
        /*0264*/ 	.short	0x0100
        /*0266*/ 	.byte	0x08
	.zero		1


	//   ....[20]....
        /*0268*/ 	.word	0x00000a30
        /*026c*/ 	.word	0x000000ff
        /*0270*/ 	.word	0x00000098
        /*0274*/ 	.short	0x0100
        /*0276*/ 	.byte	0x08
	.zero		1


	//   ....[21]....
        /*0278*/ 	.word	0x00000a40
        /*027c*/ 	.word	0x000000ff
        /*0280*/ 	.word	0x000000a8
        /*0284*/ 	.short	0x0100
        /*0286*/ 	.byte	0x08
	.zero		1


	//   ....[22]....
        /*0288*/ 	.word	0x00000b60
        /*028c*/ 	.word	0x000000ff
        /*0290*/ 	.word	0x000000b0
        /*0294*/ 	.short	0x0100
        /*0296*/ 	.byte	0x09
	.zero		1


	//   ....[23]....
        /*0298*/ 	.word	0x00000b70
        /*029c*/ 	.word	0x000000ff
        /*02a0*/ 	.word	0x000000d0
        /*02a4*/ 	.short	0x0100
        /*02a6*/ 	.byte	0x09
	.zero		1


	//   ....[24]....
        /*02a8*/ 	.word	0x00000b80
        /*02ac*/ 	.word	0x000000ff
        /*02b0*/ 	.word	0x000000b8
        /*02b4*/ 	.short	0x0100
        /*02b6*/ 	.byte	0x09
	.zero		1


	//   ....[25]....
        /*02b8*/ 	.word	0x00000b90
        /*02bc*/ 	.word	0x000000ff
        /*02c0*/ 	.word	0x000000d8
        /*02c4*/ 	.short	0x0100
        /*02c6*/ 	.byte	0x09
	.zero		1


	//   ....[26]....
        /*02c8*/ 	.word	0x00000ba0
        /*02cc*/ 	.word	0x000000ff
        /*02d0*/ 	.word	0x000000c0
        /*02d4*/ 	.short	0x0100
        /*02d6*/ 	.byte	0x09
	.zero		1


	//   ....[27]....
        /*02d8*/ 	.word	0x00000bb0
        /*02dc*/ 	.word	0x000000ff
        /*02e0*/ 	.word	0x000000e0
        /*02e4*/ 	.short	0x0100
        /*02e6*/ 	.byte	0x09
	.zero		1


	//   ....[28]....
        /*02e8*/ 	.word	0x00000bc0
        /*02ec*/ 	.word	0x000000ff
        /*02f0*/ 	.word	0x000000c8
        /*02f4*/ 	.short	0x0100
        /*02f6*/ 	.byte	0x09
	.zero		1


	//   ....[29]....
        /*02f8*/ 	.word	0x00000bd0
        /*02fc*/ 	.word	0x000000ff
        /*0300*/ 	.word	0x000000e8
        /*0304*/ 	.short	0x0100
        /*0306*/ 	.byte	0x09
	.zero		1


	//   ....[30]....
        /*0308*/ 	.word	0x00000cc0
        /*030c*/ 	.word	0x000000ff
        /*0310*/ 	.word	0x000000f0
        /*0314*/ 	.short	0x0100
        /*0316*/ 	.byte	0x08
	.zero		1


	//   ....[31]....
        /*0318*/ 	.word	0x00000cd0
        /*031c*/ 	.word	0x000000ff
        /*0320*/ 	.word	0x00000100
        /*0324*/ 	.short	0x0100
        /*0326*/ 	.byte	0x08
	.zero		1


	//   ....[32]....
        /*0328*/ 	.word	0x00000ce0
        /*032c*/ 	.word	0x000000ff
        /*0330*/ 	.word	0x000000f8
        /*0334*/ 	.short	0x0100
        /*0336*/ 	.byte	0x08
	.zero		1


	//   ....[33]....
        /*0338*/ 	.word	0x00000cf0
        /*033c*/ 	.word	0x000000ff
        /*0340*/ 	.word	0x00000108
        /*0344*/ 	.short	0x0100
        /*0346*/ 	.byte	0x08
	.zero		1


	//   ....[34]....
        /*0348*/ 	.word	0x00000de0
        /*034c*/ 	.word	0x000000ff
        /*0350*/ 	.word	0x00000110
        /*0354*/ 	.short	0x0100
        /*0356*/ 	.byte	0x07
	.zero		1


	//   ....[35]....
        /*0358*/ 	.word	0x000017f0
        /*035c*/ 	.word	0x00000002
        /*0360*/ 	.word	0x00000100
        /*0364*/ 	.short	0x010a
        /*0366*/ 	.byte	0xff
	.zero		1


	//   ....[36]....
        /*0368*/ 	.word	0x00001820
        /*036c*/ 	.word	0x00000002
        /*0370*/ 	.word	0x000000f0
        /*0374*/ 	.short	0x0101
        /*0376*/ 	.byte	0xff
	.zero		1


	//   ....[37]....
        /*0378*/ 	.word	0x000018f0
        /*037c*/ 	.word	0x000000ff
        /*0380*/ 	.word	0x00000020
        /*0384*/ 	.short	0x010a
        /*0386*/ 	.byte	0x08
	.zero		1


	//   ....[38]....
        /*0388*/ 	.word	0x000019f0
        /*038c*/ 	.word	0x000000ff
        /*0390*/ 	.word	0x00000020
        /*0394*/ 	.short	0x010a
        /*0396*/ 	.byte	0x21
	.zero		1


	//   ....[39]....
        /*0398*/ 	.word	0x00001ba0
        /*039c*/ 	.word	0x000000ff
        /*03a0*/ 	.word	0x00000020
        /*03a4*/ 	.short	0x010a
        /*03a6*/ 	.byte	0x08
	.zero		1


	//   ....[40]....
        /*03a8*/ 	.word	0x00001d60
        /*03ac*/ 	.word	0x000000ff
        /*03b0*/ 	.word	0x00000088
        /*03b4*/ 	.short	0x0101
        /*03b6*/ 	.byte	0x06
	.zero		1


	//   ....[41]....
        /*03b8*/ 	.word	0x00001d80
        /*03bc*/ 	.word	0x000000ff
        /*03c0*/ 	.word	0x00000020
        /*03c4*/ 	.short	0x010a
        /*03c6*/ 	.byte	0x08
	.zero		1


	//   ....[42]....
        /*03c8*/ 	.word	0x00001e00
        /*03cc*/ 	.word	0x000000ff
        /*03d0*/ 	.word	0x00000020
        /*03d4*/ 	.short	0x010a
        /*03d6*/ 	.byte	0x21
	.zero		1


	//   ....[43]....
        /*03d8*/ 	.word	0x00001f90
        /*03dc*/ 	.word	0x000000ff
        /*03e0*/ 	.word	0x00000020
        /*03e4*/ 	.short	0x010a
        /*03e6*/ 	.byte	0x08
	.zero		1


	//   ....[44]....
        /*03e8*/ 	.word	0x00002180
        /*03ec*/ 	.word	0x00000002
        /*03f0*/ 	.word	0x00000090
        /*03f4*/ 	.short	0x010a
        /*03f6*/ 	.byte	0xff
	.zero		1


	//   ....[45]....
        /*03f8*/ 	.word	0x00002240
        /*03fc*/ 	.word	0x00000002
        /*0400*/ 	.word	0x00000000
        /*0404*/ 	.short	0x0101
        /*0406*/ 	.byte	0xff
	.zero		1


	//   ....[46]....
        /*0408*/ 	.word	0x000027a0
        /*040c*/ 	.word	0x000000ff
        /*0410*/ 	.word	0x00000000
        /*0414*/ 	.short	0x010a
        /*0416*/ 	.byte	0x04
	.zero		1


	//   ....[47]....
        /*0418*/ 	.word	0x00002830
        /*041c*/ 	.word	0x000000ff
        /*0420*/ 	.word	0x00000000
        /*0424*/ 	.short	0x010a
        /*0426*/ 	.byte	0x04
	.zero		1


	//   ....[48]....
        /*0428*/ 	.word	0x000028c0
        /*042c*/ 	.word	0x000000ff
        /*0430*/ 	.word	0x00000000
        /*0434*/ 	.short	0x010a
        /*0436*/ 	.byte	0x04
	.zero		1


	//   ....[49]....
        /*0438*/ 	.word	0x00002960
        /*043c*/ 	.word	0x00000000
        /*0440*/ 	.word	0x00000000
        /*0444*/ 	.short	0x010a
        /*0446*/ 	.byte	0xff
	.zero		1


	//   ....[50]....
        /*0448*/ 	.word	0x00002a90
        /*044c*/ 	.word	0x00000000
        /*0450*/ 	.word	0x000000f0
        /*0454*/ 	.short	0x010a
        /*0456*/ 	.byte	0xff
	.zero		1


	//   ....[51]....
        /*0458*/ 	.word	0x00002b00
        /*045c*/ 	.word	0x00000000
        /*0460*/ 	.word	0x00000000
        /*0464*/ 	.short	0x0101
        /*0466*/ 	.byte	0xff
	.zero		1


	//   ....[52]....
        /*0468*/ 	.word	0x00002b20
        /*046c*/ 	.word	0x000000ff
        /*0470*/ 	.word	0x000000a0
        /*0474*/ 	.short	0x010a
        /*0476*/ 	.byte	0x05
	.zero		1


	//   ....[53]....
        /*0478*/ 	.word	0x00002c40
        /*047c*/ 	.word	0x00000000
        /*0480*/ 	.word	0x00000090
        /*0484*/ 	.short	0x010a
        /*0486*/ 	.byte	0xff
	.zero		1


	//   ....[54]....
        /*0488*/ 	.word	0x00002d40
        /*048c*/ 	.word	0x00000000
        /*0490*/ 	.word	0x00000000
        /*0494*/ 	.short	0x0101
        /*0496*/ 	.byte	0xff
	.zero		1


	//   ....[55]....
        /*0498*/ 	.word	0x00002dd0
        /*049c*/ 	.word	0x000000ff
        /*04a0*/ 	.word	0x000000a0
        /*04a4*/ 	.short	0x0106
        /*04a6*/ 	.byte	0x05
	.zero		1


	//   ....[56]....
        /*04a8*/ 	.word	0x00002df0
        /*04ac*/ 	.word	0x000000ff
        /*04b0*/ 	.word	0x000000a0
        /*04b4*/ 	.short	0x010a
        /*04b6*/ 	.byte	0x05
	.zero		1


	//   ....[57]....
        /*04b8*/ 	.word	0x00002e80
        /*04bc*/ 	.word	0x000000ff
        /*04c0*/ 	.word	0x000000a0
        /*04c4*/ 	.short	0x0106
        /*04c6*/ 	.byte	0x04
	.zero		1


	//   ....[58]....
        /*04c8*/ 	.word	0x00002ec0
        /*04cc*/ 	.word	0x00000000
        /*04d0*/ 	.word	0x000000a0
        /*04d4*/ 	.short	0x010a
        /*04d6*/ 	.byte	0xff
	.zero		1


	//   ....[59]....
        /*04d8*/ 	.word	0x00003100
        /*04dc*/ 	.word	0x000000ff
        /*04e0*/ 	.word	0x00000008
        /*04e4*/ 	.short	0x010a
        /*04e6*/ 	.byte	0x06
	.zero		1


	//   ....[60]....
        /*04e8*/ 	.word	0x00003120
        /*04ec*/ 	.word	0x000000ff
        /*04f0*/ 	.word	0x00000008
        /*04f4*/ 	.short	0x010a
        /*04f6*/ 	.byte	0x06
	.zero		1


	//   ....[61]....
        /*04f8*/ 	.word	0x000032b0
        /*04fc*/ 	.word	0x000000ff
        /*0500*/ 	.word	0x00000008
        /*0504*/ 	.short	0x010a
        /*0506*/ 	.byte	0x06
	.zero		1


	//   ....[62]....
        /*0508*/ 	.word	0x000032d0
        /*050c*/ 	.word	0x000000ff
        /*0510*/ 	.word	0x00000008
        /*0514*/ 	.short	0x010a
        /*0516*/ 	.byte	0x06
	.zero		1


	//   ....[63]....
        /*0518*/ 	.word	0x00003390
        /*051c*/ 	.word	0x000000ff
        /*0520*/ 	.word	0x00000000
        /*0524*/ 	.short	0x0101
        /*0526*/ 	.byte	0x07
	.zero		1


	//   ....[64]....
        /*0528*/ 	.word	0x00003750
        /*052c*/ 	.word	0x00000000
        /*0530*/ 	.word	0x00000090
        /*0534*/ 	.short	0x010a
        /*0536*/ 	.byte	0xff
	.zero		1


	//   ....[65]....
        /*0538*/ 	.word	0x00003810
        /*053c*/ 	.word	0x00000000
        /*0540*/ 	.word	0x00000000
        /*0544*/ 	.short	0x0101
        /*0546*/ 	.byte	0xff
	.zero		1


	//   ....[66]....
        /*0548*/ 	.word	0x000038c0
        /*054c*/ 	.word	0x000000ff
        /*0550*/ 	.word	0x00000000
        /*0554*/ 	.short	0x010a
        /*0556*/ 	.byte	0x09
	.zero		1


	//   ....[67]....
        /*0558*/ 	.word	0x000038e0
        /*055c*/ 	.word	0x000000ff
        /*0560*/ 	.word	0x000000d0
        /*0564*/ 	.short	0x010a
        /*0566*/ 	.byte	0x08
	.zero		1


	//   ....[68]....
        /*0568*/ 	.word	0x00003990
        /*056c*/ 	.word	0x000000ff
        /*0570*/ 	.word	0x00000000
        /*0574*/ 	.short	0x010a
        /*0576*/ 	.byte	0x0e
	.zero		1


	//   ....[69]....
        /*0578*/ 	.word	0x00003ac0
        /*057c*/ 	.word	0x000000ff
        /*0580*/ 	.word	0x00000000
        /*0584*/ 	.short	0x010a
        /*0586*/ 	.byte	0x26
	.zero		1


	//   ....[70]....
        /*0588*/ 	.word	0x00003f00
        /*058c*/ 	.word	0x000000ff
        /*0590*/ 	.word	0x00000000
        /*0594*/ 	.short	0x010a
        /*0596*/ 	.byte	0x08
	.zero		1


	//   ....[71]....
        /*0598*/ 	.word	0x00003f90
        /*059c*/ 	.word	0x000000ff
        /*05a0*/ 	.word	0x00000000
        /*05a4*/ 	.short	0x010a
        /*05a6*/ 	.byte	0x08
	.zero		1


	//   ....[72]....
        /*05a8*/ 	.word	0x00004020
        /*05ac*/ 	.word	0x000000ff
        /*05b0*/ 	.word	0x00000000
        /*05b4*/ 	.short	0x010a
        /*05b6*/ 	.byte	0x08
	.zero		1


	//   ....[73]....
        /*05b8*/ 	.word	0x000040c0
        /*05bc*/ 	.word	0x00000000
        /*05c0*/ 	.word	0x00000000
        /*05c4*/ 	.short	0x010a
        /*05c6*/ 	.byte	0xff
	.zero		1


	//   ....[74]....
        /*05c8*/ 	.word	0x00004100
        /*05cc*/ 	.word	0x00000000
        /*05d0*/ 	.word	0x00000000
        /*05d4*/ 	.short	0x010a
        /*05d6*/ 	.byte	0xff
	.zero		1


	//   ....[75]....
        /*05d8*/ 	.word	0x00004170
        /*05dc*/ 	.word	0x000000ff
        /*05e0*/ 	.word	0x00000000
        /*05e4*/ 	.short	0x0101
        /*05e6*/ 	.byte	0x05
	.zero		1


	//   ....[76]....
        /*05e8*/ 	.word	0x000041b0
        /*05ec*/ 	.word	0x000000ff
        /*05f0*/ 	.word	0x00000110
        /*05f4*/ 	.short	0x010a
        /*05f6*/ 	.byte	0x07
	.zero		1


	//   ....[77]....
        /*05f8*/ 	.word	0x00004200
        /*05fc*/ 	.word	0x000000ff
        /*0600*/ 	.word	0x00000000
        /*0604*/ 	.short	0x0101
        /*0606*/ 	.byte	0x05
	.zero		1


	//   ....[78]....
        /*0608*/ 	.word	0x00004650
        /*060c*/ 	.word	0x00000000
        /*0610*/ 	.word	0x00000090
        /*0614*/ 	.short	0x010a
        /*0616*/ 	.byte	0xff
	.zero		1


	//   ....[79]....
        /*0618*/ 	.word	0x00004710
        /*061c*/ 	.word	0x00000000
        /*0620*/ 	.word	0x00000000
        /*0624*/ 	.short	0x0101
        /*0626*/ 	.byte	0xff
	.zero		1


	//   ....[80]....
        /*0628*/ 	.word	0x00004a30
        /*062c*/ 	.word	0x000000ff
        /*0630*/ 	.word	0x00000088
        /*0634*/ 	.short	0x010a
        /*0636*/ 	.byte	0x07
	.zero		1


	//   ....[81]....
        /*0638*/ 	.word	0x00004c20
        /*063c*/ 	.word	0x000000ff
        /*0640*/ 	.word	0x00000060
        /*0644*/ 	.short	0x010a
        /*0646*/ 	.byte	0x07
	.zero		1


	//   ....[82]....
        /*0648*/ 	.word	0x00004e10
        /*064c*/ 	.word	0x000000ff
        /*0650*/ 	.word	0x00000040
        /*0654*/ 	.short	0x010b
        /*0656*/ 	.byte	0x07
	.zero		1


	//   ....[83]....
        /*0658*/ 	.word	0x00004e20
        /*065c*/ 	.word	0x000000ff
        /*0660*/ 	.word	0x00000000
        /*0664*/ 	.short	0x0101
        /*0666*/ 	.byte	0x0e
	.zero		1


	//   ....[84]....
        /*0668*/ 	.word	0x00004e30
        /*066c*/ 	.word	0x000000ff
        /*0670*/ 	.word	0x00000068
        /*0674*/ 	.short	0x010a
        /*0676*/ 	.byte	0x07
	.zero		1


	//   ....[85]....
        /*0678*/ 	.word	0x00004fe0
        /*067c*/ 	.word	0x000000ff
        /*0680*/ 	.word	0x00000048
        /*0684*/ 	.short	0x010b
        /*0686*/ 	.byte	0x07
	.zero		1


	//   ....[86]....
        /*0688*/ 	.word	0x00004ff0
        /*068c*/ 	.word	0x000000ff
        /*0690*/ 	.word	0x00000000
        /*0694*/ 	.short	0x0101
        /*0696*/ 	.byte	0x0e
	.zero		1


	//   ....[87]....
        /*0698*/ 	.word	0x00005000
        /*069c*/ 	.word	0x000000ff
        /*06a0*/ 	.word	0x00000070
        /*06a4*/ 	.short	0x010a
        /*06a6*/ 	.byte	0x07
	.zero		1


	//   ....[88]....
        /*06a8*/ 	.word	0x000051f0
        /*06ac*/ 	.word	0x000000ff
        /*06b0*/ 	.word	0x00000050
        /*06b4*/ 	.short	0x010b
        /*06b6*/ 	.byte	0x07
	.zero		1


	//   ....[89]....
        /*06b8*/ 	.word	0x00005260
        /*06bc*/ 	.word	0x000000ff
        /*06c0*/ 	.word	0x00000000
        /*06c4*/ 	.short	0x0101
        /*06c6*/ 	.byte	0x0e
	.zero		1


	//   ....[90]....
        /*06c8*/ 	.word	0x00005270
        /*06cc*/ 	.word	0x000000ff
        /*06d0*/ 	.word	0x00000078
        /*06d4*/ 	.short	0x010a
        /*06d6*/ 	.byte	0x07
	.zero		1


	//   ....[91]....
        /*06d8*/ 	.word	0x00005510
        /*06dc*/ 	.word	0x000000ff
        /*06e0*/ 	.word	0x00000058
        /*06e4*/ 	.short	0x010b
        /*06e6*/ 	.byte	0x07
	.zero		1


	//   ....[92]....
        /*06e8*/ 	.word	0x00005530
        /*06ec*/ 	.word	0x000000ff
        /*06f0*/ 	.word	0x00000000
        /*06f4*/ 	.short	0x0101
        /*06f6*/ 	.byte	0x0d
	.zero		1


	//   ....[93]....
        /*06f8*/ 	.word	0x00005560
        /*06fc*/ 	.word	0x000000ff
        /*0700*/ 	.word	0x00000060
        /*0704*/ 	.short	0x010a
        /*0706*/ 	.byte	0x07
	.zero		1


	//   ....[94]....
        /*0708*/ 	.word	0x00005580
        /*070c*/ 	.word	0x000000ff
        /*0710*/ 	.word	0x00000068
        /*0714*/ 	.short	0x010a
        /*0716*/ 	.byte	0x07
	.zero		1


	//   ....[95]....
        /*0718*/ 	.word	0x000055a0
        /*071c*/ 	.word	0x000000ff
        /*0720*/ 	.word	0x00000070
        /*0724*/ 	.short	0x010a
        /*0726*/ 	.byte	0x07
	.zero		1


	//   ....[96]....
        /*0728*/ 	.word	0x000055e0
        /*072c*/ 	.word	0x00000000
        /*0730*/ 	.word	0x00000078
        /*0734*/ 	.short	0x010a
        /*0736*/ 	.byte	0xff
	.zero		1


	//   ....[97]....
        /*0738*/ 	.word	0x00005960
        /*073c*/ 	.word	0x00000000
        /*0740*/ 	.word	0x00000090
        /*0744*/ 	.short	0x010a
        /*0746*/ 	.byte	0xff
	.zero		1


	//   ....[98]....
        /*0748*/ 	.word	0x00005a70
        /*074c*/ 	.word	0x00000000
        /*0750*/ 	.word	0x00000000
        /*0754*/ 	.short	0x0101
        /*0756*/ 	.byte	0xff
	.zero		1


	//   ....[99]....
        /*0758*/ 	.word	0x000064c0
        /*075c*/ 	.word	0x000000ff
        /*0760*/ 	.word	0x00000040
        /*0764*/ 	.short	0x010a
        /*0766*/ 	.byte	0x30
	.zero		1


	//   ....[100]....
        /*0768*/ 	.word	0x00006500
        /*076c*/ 	.word	0x00000070
        /*0770*/ 	.word	0x000000b0
        /*0774*/ 	.short	0x010a
        /*0776*/ 	.byte	0xff
	.zero		1


	//   ....[101]....
        /*0778*/ 	.word	0x000065f0
        /*077c*/ 	.word	0x000000ff
        /*0780*/ 	.word	0x00000040
        /*0784*/ 	.short	0x010a
        /*0786*/ 	.byte	0x30
	.zero		1


	//   ....[102]....
        /*0788*/ 	.word	0x000066e0
        /*078c*/ 	.word	0x00000070
        /*0790*/ 	.word	0x000000b0
        /*0794*/ 	.short	0x010a
        /*0796*/ 	.byte	0xff
	.zero		1


	//   ....[103]....
        /*0798*/ 	.word	0x000071f0
        /*079c*/ 	.word	0x00000000
        /*07a0*/ 	.word	0x00000000
        /*07a4*/ 	.short	0x0101
        /*07a6*/ 	.byte	0xff
	.zero		1


	//   ....[104]....
        /*07a8*/ 	.word	0x00007200
        /*07ac*/ 	.word	0x00000002
        /*07b0*/ 	.word	0x00000040
        /*07b4*/ 	.short	0x010a
        /*07b6*/ 	.byte	0xff
	.zero		1


	//   ....[105]....
        /*07b8*/ 	.word	0x000072e0
        /*07bc*/ 	.word	0x00000002
        /*07c0*/ 	.word	0x00000040
        /*07c4*/ 	.short	0x010a
        /*07c6*/ 	.byte	0xff
	.zero		1


	//   ....[106]....
        /*07c8*/ 	.word	0x00007e90
        /*07cc*/ 	.word	0x0000003f
        /*07d0*/ 	.word	0x00000000
        /*07d4*/ 	.short	0x0101
        /*07d6*/ 	.byte	0xff
	.zero		1


	//   ....[107]....
        /*07d8*/ 	.word	0x00007eb0
        /*07dc*/ 	.word	0x00000000
        /*07e0*/ 	.word	0x00000040
        /*07e4*/ 	.short	0x010a
        /*07e6*/ 	.byte	0xff
	.zero		1


	//   ....[108]....
        /*07e8*/ 	.word	0x00007f80
        /*07ec*/ 	.word	0x00000000
        /*07f0*/ 	.word	0x00000040
        /*07f4*/ 	.short	0x010a
        /*07f6*/ 	.byte	0xff
	.zero		1


	//   ....[109]....
        /*07f8*/ 	.word	0x00008b30
        /*07fc*/ 	.word	0x0000003f
        /*0800*/ 	.word	0x00000000
        /*0804*/ 	.short	0x0101
        /*0806*/ 	.byte	0xff
	.zero		1


	//   ....[110]....
        /*0808*/ 	.word	0x00008b50
        /*080c*/ 	.word	0x00000000
        /*0810*/ 	.word	0x00000040
        /*0814*/ 	.short	0x010a
        /*0816*/ 	.byte	0xff
	.zero		1


	//   ....[111]....
        /*0818*/ 	.word	0x00008c20
        /*081c*/ 	.word	0x00000000
        /*0820*/ 	.word	0x00000040
        /*0824*/ 	.short	0x010a
        /*0826*/ 	.byte	0xff
	.zero		1


	//   ....[112]....
        /*0828*/ 	.word	0x00008ef0
        /*082c*/ 	.word	0x00000070
        /*0830*/ 	.word	0x00000000
        /*0834*/ 	.short	0x0101
        /*0836*/ 	.byte	0xff
	.zero		1


	//   ....[113]....
        /*0838*/ 	.word	0x00009820
        /*083c*/ 	.word	0x00000000
        /*0840*/ 	.word	0x00000000
        /*0844*/ 	.short	0x0101
        /*0846*/ 	.byte	0xff
	.zero		1


	//   ....[114]....
        /*0848*/ 	.word	0x00009a90
        /*084c*/ 	.word	0x000000ff
        /*0850*/ 	.word	0x00000000
        /*0854*/ 	.short	0x0101
        /*0856*/ 	.byte	0x04
	.zero		1


	//   ....[115]....
        /*0858*/ 	.word	0x00009ab0
        /*085c*/ 	.word	0x00000002
        /*0860*/ 	.word	0x00000100
        /*0864*/ 	.short	0x010a
        /*0866*/ 	.byte	0xff
	.zero		1


	//   ....[116]....
        /*0868*/ 	.word	0x00009b10
        /*086c*/ 	.word	0x00000002
        /*0870*/ 	.word	0x00000020
        /*0874*/ 	.short	0x010a
        /*0876*/ 	.byte	0xff
	.zero		1


	//   ....[117]....
        /*0878*/ 	.word	0x00009b70
        /*087c*/ 	.word	0x00000002
        /*0880*/ 	.word	0x00000020
        /*0884*/ 	.short	0x010a
        /*0886*/ 	.byte	0xff
	.zero		1


	//   ....[118]....
        /*0888*/ 	.word	0x00009bc0
        /*088c*/ 	.word	0x00000002
        /*0890*/ 	.word	0x00000090
        /*0894*/ 	.short	0x010a
        /*0896*/ 	.byte	0xff
	.zero		1


	//   ....[119]....
        /*0898*/ 	.word	0x00009c20
        /*089c*/ 	.word	0x00000000
        /*08a0*/ 	.word	0x00000000
        /*08a4*/ 	.short	0x010a
        /*08a6*/ 	.byte	0xff
	.zero		1


	//   ....[120]....
        /*08a8*/ 	.word	0x00009c80
        /*08ac*/ 	.word	0x00000000
        /*08b0*/ 	.word	0x00000000
        /*08b4*/ 	.short	0x010a
        /*08b6*/ 	.byte	0xff
	.zero		1


	//   ....[121]....
        /*08b8*/ 	.word	0x00009ce0
        /*08bc*/ 	.word	0x00000000
        /*08c0*/ 	.word	0x00000000
        /*08c4*/ 	.short	0x010a
        /*08c6*/ 	.byte	0xff
	.zero		1


	//   ....[122]....
        /*08c8*/ 	.word	0x00009d30
        /*08cc*/ 	.word	0x00000000
        /*08d0*/ 	.word	0x000000f0
        /*08d4*/ 	.short	0x010a
        /*08d6*/ 	.byte	0xff
	.zero		1


	//   ....[123]....
        /*08d8*/ 	.word	0x00009d90
        /*08dc*/ 	.word	0x00000000
        /*08e0*/ 	.word	0x000000a0
        /*08e4*/ 	.short	0x010a
        /*08e6*/ 	.byte	0xff
	.zero		1


	//   ....[124]....
        /*08e8*/ 	.word	0x00009de0
        /*08ec*/ 	.word	0x00000000
        /*08f0*/ 	.word	0x00000090
        /*08f4*/ 	.short	0x010a
        /*08f6*/ 	.byte	0xff
	.zero		1


	//   ....[125]....
        /*08f8*/ 	.word	0x00009e40
        /*08fc*/ 	.word	0x00000000
        /*0900*/ 	.word	0x000000a0
        /*0904*/ 	.short	0x010a
        /*0906*/ 	.byte	0xff
	.zero		1


	//   ....[126]....
        /*0908*/ 	.word	0x00009ea0
        /*090c*/ 	.word	0x00000004
        /*0910*/ 	.word	0x00000008
        /*0914*/ 	.short	0x010a
        /*0916*/ 	.byte	0xff
	.zero		1


	//   ....[127]....
        /*0918*/ 	.word	0x00009f80
        /*091c*/ 	.word	0x00000002
        /*0920*/ 	.word	0x00000008
        /*0924*/ 	.short	0x010a
        /*0926*/ 	.byte	0xff
	.zero		1


	//   ....[128]....
        /*0928*/ 	.word	0x00009fd0
        /*092c*/ 	.word	0x00000000
        /*0930*/ 	.word	0x00000090
        /*0934*/ 	.short	0x010a
        /*0936*/ 	.byte	0xff
	.zero		1


	//   ....[129]....
        /*0938*/ 	.word	0x0000a030
        /*093c*/ 	.word	0x00000000
        /*0940*/ 	.word	0x000000d0
        /*0944*/ 	.short	0x010a
        /*0946*/ 	.byte	0xff
	.zero		1


	//   ....[130]....
        /*0948*/ 	.word	0x0000a090
        /*094c*/ 	.word	0x00000000
        /*0950*/ 	.word	0x00000000
        /*0954*/ 	.short	0x010a
        /*0956*/ 	.byte	0xff
	.zero		1


	//   ....[131]....
        /*0958*/ 	.word	0x0000a0f0
        /*095c*/ 	.word	0x00000000
        /*0960*/ 	.word	0x00000000
        /*0964*/ 	.short	0x010a
        /*0966*/ 	.byte	0xff
	.zero		1


	//   ....[132]....
        /*0968*/ 	.word	0x0000a150
        /*096c*/ 	.word	0x00000000
        /*0970*/ 	.word	0x00000000
        /*0974*/ 	.short	0x010a
        /*0976*/ 	.byte	0xff
	.zero		1


	//   ....[133]....
        /*0978*/ 	.word	0x0000a1b0
        /*097c*/ 	.word	0x00000000
        /*0980*/ 	.word	0x00000000
        /*0984*/ 	.short	0x010a
        /*0986*/ 	.byte	0xff
	.zero		1


	//   ....[134]....
        /*0988*/ 	.word	0x0000a210
        /*098c*/ 	.word	0x00000000
        /*0990*/ 	.word	0x00000110
        /*0994*/ 	.short	0x010a
        /*0996*/ 	.byte	0xff
	.zero		1


	//   ....[135]....
        /*0998*/ 	.word	0x0000a260
        /*099c*/ 	.word	0x00000000
        /*09a0*/ 	.word	0x00000090
        /*09a4*/ 	.short	0x010a
        /*09a6*/ 	.byte	0xff
	.zero		1


	//   ....[136]....
        /*09a8*/ 	.word	0x0000a2c0
        /*09ac*/ 	.word	0x00000000
        /*09b0*/ 	.word	0x00000088
        /*09b4*/ 	.short	0x010a
        /*09b6*/ 	.byte	0xff
	.zero		1


	//   ....[137]....
        /*09b8*/ 	.word	0x0000a320
        /*09bc*/ 	.word	0x00000000
        /*09c0*/ 	.word	0x00000060
        /*09c4*/ 	.short	0x010a
        /*09c6*/ 	.byte	0xff
	.zero		1


	//   ....[138]....
        /*09c8*/ 	.word	0x0000a380
        /*09cc*/ 	.word	0x00000000
        /*09d0*/ 	.word	0x00000068
        /*09d4*/ 	.short	0x010a
        /*09d6*/ 	.byte	0xff
	.zero		1


	//   ....[139]....
        /*09d8*/ 	.word	0x0000a3e0
        /*09dc*/ 	.word	0x00000000
        /*09e0*/ 	.word	0x00000070
        /*09e4*/ 	.short	0x010a
        /*09e6*/ 	.byte	0xff
	.zero		1


	//   ....[140]....
        /*09e8*/ 	.word	0x0000a440
        /*09ec*/ 	.word	0x00000000
        /*09f0*/ 	.word	0x00000078
        /*09f4*/ 	.short	0x010a
        /*09f6*/ 	.byte	0xff
	.zero		1


	//   ....[141]....
        /*09f8*/ 	.word	0x0000a4a0
        /*09fc*/ 	.word	0x00000000
        /*0a00*/ 	.word	0x00000060
        /*0a04*/ 	.short	0x010a
        /*0a06*/ 	.byte	0xff
	.zero		1


	//   ....[142]....
        /*0a08*/ 	.word	0x0000a500
        /*0a0c*/ 	.word	0x00000000
        /*0a10*/ 	.word	0x00000068
        /*0a14*/ 	.short	0x010a
        /*0a16*/ 	.byte	0xff
	.zero		1


	//   ....[143]....
        /*0a18*/ 	.word	0x0000a560
        /*0a1c*/ 	.word	0x00000000
        /*0a20*/ 	.word	0x00000070
        /*0a24*/ 	.short	0x010a
        /*0a26*/ 	.byte	0xff
	.zero		1


	//   ....[144]....
        /*0a28*/ 	.word	0x0000a5b0
        /*0a2c*/ 	.word	0x00000000
        /*0a30*/ 	.word	0x00000090
        /*0a34*/ 	.short	0x010a
        /*0a36*/ 	.byte	0xff
	.zero		1


	//   ....[145]....
        /*0a38*/ 	.word	0x0000a610
        /*0a3c*/ 	.word	0x00000002
        /*0a40*/ 	.word	0x00000040
        /*0a44*/ 	.short	0x010a
        /*0a46*/ 	.byte	0xff
	.zero		1


	//   ....[146]....
        /*0a48*/ 	.word	0x0000a660
        /*0a4c*/ 	.word	0x00000070
        /*0a50*/ 	.word	0x000000b0
        /*0a54*/ 	.short	0x010a
        /*0a56*/ 	.byte	0xff
	.zero		1


	//   ....[147]....
        /*0a58*/ 	.word	0x0000a6b0
        /*0a5c*/ 	.word	0x00000002
        /*0a60*/ 	.word	0x00000040
        /*0a64*/ 	.short	0x010a
        /*0a66*/ 	.byte	0xff
	.zero		1


	//   ....[148]....
        /*0a68*/ 	.word	0x0000a700
        /*0a6c*/ 	.word	0x00000000
        /*0a70*/ 	.word	0x00000040
        /*0a74*/ 	.short	0x010a
        /*0a76*/ 	.byte	0xff
	.zero		1


	//   ....[149]....
        /*0a78*/ 	.word	0x0000a750
        /*0a7c*/ 	.word	0x00000000
        /*0a80*/ 	.word	0x00000040
        /*0a84*/ 	.short	0x010a
        /*0a86*/ 	.byte	0xff
	.zero		1


	//----- nvinfo : EIATTR_NUM_MBARRIERS
	.align		4
.L_47:
        /*0a88*/ 	.byte	0x03, 0x38
        /*0a8a*/ 	.short	0x0023


	//----- nvinfo : EIATTR_EXIT_INSTR_OFFSETS
	.align		4
        /*0a8c*/ 	.byte	0x04, 0x1c
        /*0a8e*/ 	.short	(.L_49 - .L_48)


	//   ....[0]....
.L_48:
        /*0a90*/ 	.word	0x00002990


	//   ....[1]....
        /*0a94*/ 	.word	0x00002e90


	//   ....[2]....
        /*0a98*/ 	.word	0x00002ef0


	//   ....[3]....
        /*0a9c*/ 	.word	0x00004430


	//   ....[4]....
        /*0aa0*/ 	.word	0x00005610


	//   ....[5]....
        /*0aa4*/ 	.word	0x00005650


	//   ....[6]....
        /*0aa8*/ 	.word	0x00009980


	//   ....[7]....
        /*0aac*/ 	.word	0x00009a00


	//   ....[8]....
        /*0ab0*/ 	.word	0x00009a30


	//   ....[9]....
        /*0ab4*/ 	.word	0x00009aa0


	//----- nvinfo : EIATTR_MAX_THREADS
	.align		4
.L_49:
        /*0ab8*/ 	.byte	0x04, 0x05
        /*0aba*/ 	.short	(.L_51 - .L_50)
.L_50:
        /*0abc*/ 	.word	0x00000100
        /*0ac0*/ 	.word	0x00000001
        /*0ac4*/ 	.word	0x00000001


	//----- nvinfo : EIATTR_CRS_STACK_SIZE
	.align		4
.L_51:
        /*0ac8*/ 	.byte	0x04, 0x1e
        /*0aca*/ 	.short	(.L_53 - .L_52)
.L_52:
        /*0acc*/ 	.word	0x00000000


	//----- nvinfo : EIATTR_CBANK_PARAM_SIZE
	.align		4
.L_53:
        /*0ad0*/ 	.byte	0x03, 0x19
        /*0ad2*/ 	.short	0x0800


	//----- nvinfo : EIATTR_PARAM_CBANK
	.align		4
        /*0ad4*/ 	.byte	0x04, 0x0a
        /*0ad6*/ 	.short	(.L_55 - .L_54)
	.align		4
.L_54:
        /*0ad8*/ 	.word	index@(.nv.constant0._ZN7cutlass13device_kernelINS_4gemm6kernel13GemmUniversalIN4cute5tupleIJiiiiEEENS1_10collective13CollectiveMmaINS1_35MainloopSm100TmaUmmaWarpSpecializedILi4ELi2ELi4ENS5_IJNS4_1CILi2EEENSA_ILi1EEESC_EEEEENS5_IJNSA_ILi128EEENSA_ILi256EEESF_EEENS_6half_tENS5_IJlSC_lEEESI_SJ_NS4_8TiledMMAINS4_8MMA_AtomIJNS4_26SM100_MMA_F16BF16_2x1SM_SSISI_SI_fLi128ELi256ELNS4_4UMMA5MajorE0ELSO_0ELNSN_7ScaleInE0ELSP_0EEEEEENS4_6LayoutINS5_IJSC_SC_SC_EEENS5_IJNSA_ILi0EEESU_SU_EEEEENS5_IJNS4_10UnderscoreESX_SX_EEEEENS4_18SM100_TMA_2SM_LOADENS4_14ComposedLayoutINS4_7SwizzleILi3ELi4ELi3EEENS4_18smem_ptr_flag_bitsILi16EEENSS_INS5_IJNSA_ILi8EEENSA_ILi64EEEEEENS5_IJS17_SC_EEEEEEEvNS4_8identityES10_S1B_vS1C_EENS_8epilogue10collective18CollectiveEpilogueINS1E_23Sm100TmaWarpSpecializedILi4ELi2ELi32ELb1ELb0EEEJNS5_IJS17_SG_SF_EEENS5_IJNSS_IS17_SC_EENSS_INS5_IJNSA_ILi32EEESB_EEENS5_IJSC_SF_EEEEEEEESI_SJ_SI_SJ_NS1E_6fusion15FusionCallbacksIS1I_NS1Q_17LinearCombinationISI_fSI_fLNS_15FloatRoundStyleE2EEES1J_S1P_JEEENS4_5SM1004TMEM4LOAD26SM100_TMEM_LOAD_32dp32b32xENS4_13SM90_TMA_LOADENS11_INS12_ILi2ELi4ELi3EEES15_NSS_INS5_IJS16_S1L_EEENS5_IJS1L_SC_EEEEEEENS4_39AutoVectorizingCopyWithAssumedAlignmentILi128EEENS4_14SM90_TMA_STOREES25_S27_S27_EEEvvEEEEvNT_6ParamsE)
        /*0adc*/ 	.short	0x0380
        /*0ade*/ 	.short	0x0800


	//----- nvinfo : EIATTR_SW_WAR
	.align		4
.L_55:
        /*0ae0*/ 	.byte	0x04, 0x36
        /*0ae2*/ 	.short	(.L_57 - .L_56)
.L_56:
        /*0ae4*/ 	.word	0x00000008
.L_57:


//--------------------- .nv.callgraph             --------------------------
	.section	.nv.callgraph,"",@"SHT_CUDA_CALLGRAPH"
	.align	4
	.sectionentsize	8
	.align		4
        /*0000*/ 	.word	0x00000000
	.align		4
        /*0004*/ 	.word	0xffffffff
	.align		4
        /*0008*/ 	.word	index@(_ZN7cutlass13device_kernelINS_4gemm6kernel13GemmUniversalIN4cute5tupleIJiiiiEEENS1_10collective13CollectiveMmaINS1_35MainloopSm100TmaUmmaWarpSpecializedILi4ELi2ELi4ENS5_IJNS4_1CILi2EEENSA_ILi1EEESC_EEEEENS5_IJNSA_ILi128EEENSA_ILi256EEESF_EEENS_6half_tENS5_IJlSC_lEEESI_SJ_NS4_8TiledMMAINS4_8MMA_AtomIJNS4_26SM100_MMA_F16BF16_2x1SM_SSISI_SI_fLi128ELi256ELNS4_4UMMA5MajorE0ELSO_0ELNSN_7ScaleInE0ELSP_0EEEEEENS4_6LayoutINS5_IJSC_SC_SC_EEENS5_IJNSA_ILi0EEESU_SU_EEEEENS5_IJNS4_10UnderscoreESX_SX_EEEEENS4_18SM100_TMA_2SM_LOADENS4_14ComposedLayoutINS4_7SwizzleILi3ELi4ELi3EEENS4_18smem_ptr_flag_bitsILi16EEENSS_INS5_IJNSA_ILi8EEENSA_ILi64EEEEEENS5_IJS17_SC_EEEEEEEvNS4_8identityES10_S1B_vS1C_EENS_8epilogue10collective18CollectiveEpilogueINS1E_23Sm100TmaWarpSpecializedILi4ELi2ELi32ELb1ELb0EEEJNS5_IJS17_SG_SF_EEENS5_IJNSS_IS17_SC_EENSS_INS5_IJNSA_ILi32EEESB_EEENS5_IJSC_SF_EEEEEEEESI_SJ_SI_SJ_NS1E_6fusion15FusionCallbacksIS1I_NS1Q_17LinearCombinationISI_fSI_fLNS_15FloatRoundStyleE2EEES1J_S1P_JEEENS4_5SM1004TMEM4LOAD26SM100_TMEM_LOAD_32dp32b32xENS4_13SM90_TMA_LOADENS11_INS12_ILi2ELi4ELi3EEES15_NSS_INS5_IJS16_S1L_EEENS5_IJS1L_SC_EEEEEEENS4_39AutoVectorizingCopyWithAssumedAlignmentILi128EEENS4_14SM90_TMA_STOREES25_S27_S27_EEEvvEEEEvNT_6ParamsE)
	.align		4
        /*000c*/ 	.word	index@(__assertfail)
	.align		4
        /*0010*/ 	.word	0x00000000
	.align		4
        /*0014*/ 	.word	0xfffffffe
	.align		4
        /*0018*/ 	.word	0x00000000
	.align		4
        /*001c*/ 	.word	0xfffffffd
	.align		4
        /*0020*/ 	.word	0x00000000
	.align		4
        /*0024*/ 	.word	0xfffffffc


//--------------------- .nv.constant4             --------------------------
	.section	.nv.constant4,"a",@progbits
	.align	8
	.align		8
.nv.constant4:
        /*0000*/ 	.dword	__assertfail
	.align		8
        /*0008*/ 	.dword	__unnamed_1
	.align		8
        /*0010*/ 	.dword	__unnamed_2
	.align		8
        /*0018*/ 	.dword	_ZN39_INTERNAL_fe9893a8_4_k_cu_a5ba356a_71204cuda3std3__45__cpo5beginE
	.align		8
        /*0020*/ 	.dword	_ZN39_INTERNAL_fe9893a8_4_k_cu_a5ba356a_71204cuda3std3__45__cpo3endE
	.align		8
        /*0028*/ 	.dword	_ZN39_INTERNAL_fe9893a8_4_k_cu_a5ba356a_71204cuda3std3__45__cpo6cbeginE
	.align		8
        /*0030*/ 	.dword	_ZN39_INTERNAL_fe9893a8_4_k_cu_a5ba356a_71204cuda3std3__45__cpo4cendE
	.align		8
        /*0038*/ 	.dword	_ZN39_INTERNAL_fe9893a8_4_k_cu_a5ba356a_71204cuda3std3__441_GLOBAL__N__fe9893a8_4_k_cu_a5ba356a_71206ignoreE
	.align		8
        /*0040*/ 	.dword	_ZN39_INTERNAL_fe9893a8_4_k_cu_a5ba356a_71204cuda3std3__419piecewise_constructE
	.align		8
        /*0048*/ 	.dword	_ZN39_INTERNAL_fe9893a8_4_k_cu_a5ba356a_71204cuda3std3__48in_placeE
	.align		8
        /*0050*/ 	.dword	_ZN39_INTERNAL_fe9893a8_4_k_cu_a5ba356a_71204cuda3std6ranges3__45__cpo4swapE
	.align		8
        /*0058*/ 	.dword	_ZN39_INTERNAL_fe9893a8_4_k_cu_a5ba356a_71204cuda3std6ranges3__45__cpo9iter_moveE
	.align		8
        /*0060*/ 	.dword	_ZN39_INTERNAL_fe9893a8_4_k_cu_a5ba356a_71204cute7productE
	.align		8
        /*0068*/ 	.dword	_ZN39_INTERNAL_fe9893a8_4_k_cu_a5ba356a_71204cute1_E
	.align		8
        /*0070*/ 	.dword	$str$25
	.align		8
        /*0078*/ 	.dword	$str$26
	.align		8
        /*0080*/ 	.dword	$str$27
	.align		8
        /*0088*/ 	.dword	$str$28


//--------------------- .text._ZN7cutlass13device_kernelINS_4gemm6kernel13GemmUniversalIN4cute5tupleIJiiiiEEENS1_10collective13CollectiveMmaINS1_35MainloopSm100TmaUmmaWarpSpecializedILi4ELi2ELi4ENS5_IJNS4_1CILi2EEENSA_ILi1EEESC_EEEEENS5_IJNSA_ILi128EEENSA_ILi256EEESF_EEENS_6half_tENS5_IJlSC_lEEESI_SJ_NS4_8TiledMMAINS4_8MMA_AtomIJNS4_26SM100_MMA_F16BF16_2x1SM_SSISI_SI_fLi128ELi256ELNS4_4UMMA5MajorE0ELSO_0ELNSN_7ScaleInE0ELSP_0EEEEEENS4_6LayoutINS5_IJSC_SC_SC_EEENS5_IJNSA_ILi0EEESU_SU_EEEEENS5_IJNS4_10UnderscoreESX_SX_EEEEENS4_18SM100_TMA_2SM_LOADENS4_14ComposedLayoutINS4_7SwizzleILi3ELi4ELi3EEENS4_18smem_ptr_flag_bitsILi16EEENSS_INS5_IJNSA_ILi8EEENSA_ILi64EEEEEENS5_IJS17_SC_EEEEEEEvNS4_8identityES10_S1B_vS1C_EENS_8epilogue10collective18CollectiveEpilogueINS1E_23Sm100TmaWarpSpecializedILi4ELi2ELi32ELb1ELb0EEEJNS5_IJS17_SG_SF_EEENS5_IJNSS_IS17_SC_EENSS_INS5_IJNSA_ILi32EEESB_EEENS5_IJSC_SF_EEEEEEEESI_SJ_SI_SJ_NS1E_6fusion15FusionCallbacksIS1I_NS1Q_17LinearCombinationISI_fSI_fLNS_15FloatRoundStyleE2EEES1J_S1P_JEEENS4_5SM1004TMEM4LOAD26SM100_TMEM_LOAD_32dp32b32xENS4_13SM90_TMA_LOADENS11_INS12_ILi2ELi4ELi3EEES15_NSS_INS5_IJS16_S1L_EEENS5_IJS1L_SC_EEEEEEENS4_39AutoVectorizingCopyWithAssumedAlignmentILi128EEENS4_14SM90_TMA_STOREES25_S27_S27_EEEvvEEEEvNT_6ParamsE --------------------------
	.section	.text._ZN7cutlass13device_kernelINS_4gemm6kernel13GemmUniversalIN4cute5tupleIJiiiiEEENS1_10collective13CollectiveMmaINS1_35MainloopSm100TmaUmmaWarpSpecializedILi4ELi2ELi4ENS5_IJNS4_1CILi2EEENSA_ILi1EEESC_EEEEENS5_IJNSA_ILi128EEENSA_ILi256EEESF_EEENS_6half_tENS5_IJlSC_lEEESI_SJ_NS4_8TiledMMAINS4_8MMA_AtomIJNS4_26SM100_MMA_F16BF16_2x1SM_SSISI_SI_fLi128ELi256ELNS4_4UMMA5MajorE0ELSO_0ELNSN_7ScaleInE0ELSP_0EEEEEENS4_6LayoutINS5_IJSC_SC_SC_EEENS5_IJNSA_ILi0EEESU_SU_EEEEENS5_IJNS4_10UnderscoreESX_SX_EEEEENS4_18SM100_TMA_2SM_LOADENS4_14ComposedLayoutINS4_7SwizzleILi3ELi4ELi3EEENS4_18smem_ptr_flag_bitsILi16EEENSS_INS5_IJNSA_ILi8EEENSA_ILi64EEEEEENS5_IJS17_SC_EEEEEEEvNS4_8identityES10_S1B_vS1C_EENS_8epilogue10collective18CollectiveEpilogueINS1E_23Sm100TmaWarpSpecializedILi4ELi2ELi32ELb1ELb0EEEJNS5_IJS17_SG_SF_EEENS5_IJNSS_IS17_SC_EENSS_INS5_IJNSA_ILi32EEESB_EEENS5_IJSC_SF_EEEEEEEESI_SJ_SI_SJ_NS1E_6fusion15FusionCallbacksIS1I_NS1Q_17LinearCombinationISI_fSI_fLNS_15FloatRoundStyleE2EEES1J_S1P_JEEENS4_5SM1004TMEM4LOAD26SM100_TMEM_LOAD_32dp32b32xENS4_13SM90_TMA_LOADENS11_INS12_ILi2ELi4ELi3EEES15_NSS_INS5_IJS16_S1L_EEENS5_IJS1L_SC_EEEEEEENS4_39AutoVectorizingCopyWithAssumedAlignmentILi128EEENS4_14SM90_TMA_STOREES25_S27_S27_EEEvvEEEEvNT_6ParamsE,"ax",@progbits
	.align	128
.text._ZN7cutlass13device_kernelINS_4gemm6kernel13GemmUniversalIN4cute5tupleIJiiiiEEENS1_10collective13CollectiveMmaINS1_35MainloopSm100TmaUmmaWarpSpecializedILi4ELi2ELi4ENS5_IJNS4_1CILi2EEENSA_ILi1EEESC_EEEEENS5_IJNSA_ILi128EEENSA_ILi256EEESF_EEENS_6half_tENS5_IJlSC_lEEESI_SJ_NS4_8TiledMMAINS4_8MMA_AtomIJNS4_26SM100_MMA_F16BF16_2x1SM_SSISI_SI_fLi128ELi256ELNS4_4UMMA5MajorE0ELSO_0ELNSN_7ScaleInE0ELSP_0EEEEEENS4_6LayoutINS5_IJSC_SC_SC_EEENS5_IJNSA_ILi0EEESU_SU_EEEEENS5_IJNS4_10UnderscoreESX_SX_EEEEENS4_18SM100_TMA_2SM_LOADENS4_14ComposedLayoutINS4_7SwizzleILi3ELi4ELi3EEENS4_18smem_ptr_flag_bitsILi16EEENSS_INS5_IJNSA_ILi8EEENSA_ILi64EEEEEENS5_IJS17_SC_EEEEEEEvNS4_8identityES10_S1B_vS1C_EENS_8epilogue10collective18CollectiveEpilogueINS1E_23Sm100TmaWarpSpecializedILi4ELi2ELi32ELb1ELb0EEEJNS5_IJS17_SG_SF_EEENS5_IJNSS_IS17_SC_EENSS_INS5_IJNSA_ILi32EEESB_EEENS5_IJSC_SF_EEEEEEEESI_SJ_SI_SJ_NS1E_6fusion15FusionCallbacksIS1I_NS1Q_17LinearCombinationISI_fSI_fLNS_15FloatRoundStyleE2EEES1J_S1P_JEEENS4_5SM1004TMEM4LOAD26SM100_TMEM_LOAD_32dp32b32xENS4_13SM90_TMA_LOADENS11_INS12_ILi2ELi4ELi3EEES15_NSS_INS5_IJS16_S1L_EEENS5_IJS1L_SC_EEEEEEENS4_39AutoVectorizingCopyWithAssumedAlignmentILi128EEENS4_14SM90_TMA_STOREES25_S27_S27_EEEvvEEEEvNT_6ParamsE:
        .type           _ZN7cutlass13device_kernelINS_4gemm6kernel13GemmUniversalIN4cute5tupleIJiiiiEEENS1_10collective13CollectiveMmaINS1_35MainloopSm100TmaUmmaWarpSpecializedILi4ELi2ELi4ENS5_IJNS4_1CILi2EEENSA_ILi1EEESC_EEEEENS5_IJNSA_ILi128EEENSA_ILi256EEESF_EEENS_6half_tENS5_IJlSC_lEEESI_SJ_NS4_8TiledMMAINS4_8MMA_AtomIJNS4_26SM100_MMA_F16BF16_2x1SM_SSISI_SI_fLi128ELi256ELNS4_4UMMA5MajorE0ELSO_0ELNSN_7ScaleInE0ELSP_0EEEEEENS4_6LayoutINS5_IJSC_SC_SC_EEENS5_IJNSA_ILi0EEESU_SU_EEEEENS5_IJNS4_10UnderscoreESX_SX_EEEEENS4_18SM100_TMA_2SM_LOADENS4_14ComposedLayoutINS4_7SwizzleILi3ELi4ELi3EEENS4_18smem_ptr_flag_bitsILi16EEENSS_INS5_IJNSA_ILi8EEENSA_ILi64EEEEEENS5_IJS17_SC_EEEEEEEvNS4_8identityES10_S1B_vS1C_EENS_8epilogue10collective18CollectiveEpilogueINS1E_23Sm100TmaWarpSpecializedILi4ELi2ELi32ELb1ELb0EEEJNS5_IJS17_SG_SF_EEENS5_IJNSS_IS17_SC_EENSS_INS5_IJNSA_ILi32EEESB_EEENS5_IJSC_SF_EEEEEEEESI_SJ_SI_SJ_NS1E_6fusion15FusionCallbacksIS1I_NS1Q_17LinearCombinationISI_fSI_fLNS_15FloatRoundStyleE2EEES1J_S1P_JEEENS4_5SM1004TMEM4LOAD26SM100_TMEM_LOAD_32dp32b32xENS4_13SM90_TMA_LOADENS11_INS12_ILi2ELi4ELi3EEES15_NSS_INS5_IJS16_S1L_EEENS5_IJS1L_SC_EEEEEEENS4_39AutoVectorizingCopyWithAssumedAlignmentILi128EEENS4_14SM90_TMA_STOREES25_S27_S27_EEEvvEEEEvNT_6ParamsE,@function
        .size           _ZN7cutlass13device_kernelINS_4gemm6kernel13GemmUniversalIN4cute5tupleIJiiiiEEENS1_10collective13CollectiveMmaINS1_35MainloopSm100TmaUmmaWarpSpecializedILi4ELi2ELi4ENS5_IJNS4_1CILi2EEENSA_ILi1EEESC_EEEEENS5_IJNSA_ILi128EEENSA_ILi256EEESF_EEENS_6half_tENS5_IJlSC_lEEESI_SJ_NS4_8TiledMMAINS4_8MMA_AtomIJNS4_26SM100_MMA_F16BF16_2x1SM_SSISI_SI_fLi128ELi256ELNS4_4UMMA5MajorE0ELSO_0ELNSN_7ScaleInE0ELSP_0EEEEEENS4_6LayoutINS5_IJSC_SC_SC_EEENS5_IJNSA_ILi0EEESU_SU_EEEEENS5_IJNS4_10UnderscoreESX_SX_EEEEENS4_18SM100_TMA_2SM_LOADENS4_14ComposedLayoutINS4_7SwizzleILi3ELi4ELi3EEENS4_18smem_ptr_flag_bitsILi16EEENSS_INS5_IJNSA_ILi8EEENSA_ILi64EEEEEENS5_IJS17_SC_EEEEEEEvNS4_8identityES10_S1B_vS1C_EENS_8epilogue10collective18CollectiveEpilogueINS1E_23Sm100TmaWarpSpecializedILi4ELi2ELi32ELb1ELb0EEEJNS5_IJS17_SG_SF_EEENS5_IJNSS_IS17_SC_EENSS_INS5_IJNSA_ILi32EEESB_EEENS5_IJSC_SF_EEEEEEEESI_SJ_SI_SJ_NS1E_6fusion15FusionCallbacksIS1I_NS1Q_17LinearCombinationISI_fSI_fLNS_15FloatRoundStyleE2EEES1J_S1P_JEEENS4_5SM1004TMEM4LOAD26SM100_TMEM_LOAD_32dp32b32xENS4_13SM90_TMA_LOADENS11_INS12_ILi2ELi4ELi3EEES15_NSS_INS5_IJS16_S1L_EEENS5_IJS1L_SC_EEEEEEENS4_39AutoVectorizingCopyWithAssumedAlignmentILi128EEENS4_14SM90_TMA_STOREES25_S27_S27_EEEvvEEEEvNT_6ParamsE,(.L_x_197 - _ZN7cutlass13device_kernelINS_4gemm6kernel13GemmUniversalIN4cute5tupleIJiiiiEEENS1_10collective13CollectiveMmaINS1_35MainloopSm100TmaUmmaWarpSpecializedILi4ELi2ELi4ENS5_IJNS4_1CILi2EEENSA_ILi1EEESC_EEEEENS5_IJNSA_ILi128EEENSA_ILi256EEESF_EEENS_6half_tENS5_IJlSC_lEEESI_SJ_NS4_8TiledMMAINS4_8MMA_AtomIJNS4_26SM100_MMA_F16BF16_2x1SM_SSISI_SI_fLi128ELi256ELNS4_4UMMA5MajorE0ELSO_0ELNSN_7ScaleInE0ELSP_0EEEEEENS4_6LayoutINS5_IJSC_SC_SC_EEENS5_IJNSA_ILi0EEESU_SU_EEEEENS5_IJNS4_10UnderscoreESX_SX_EEEEENS4_18SM100_TMA_2SM_LOADENS4_14ComposedLayoutINS4_7SwizzleILi3ELi4ELi3EEENS4_18smem_ptr_flag_bitsILi16EEENSS_INS5_IJNSA_ILi8EEENSA_ILi64EEEEEENS5_IJS17_SC_EEEEEEEvNS4_8identityES10_S1B_vS1C_EENS_8epilogue10collective18CollectiveEpilogueINS1E_23Sm100TmaWarpSpecializedILi4ELi2ELi32ELb1ELb0EEEJNS5_IJS17_SG_SF_EEENS5_IJNSS_IS17_SC_EENSS_INS5_IJNSA_ILi32EEESB_EEENS5_IJSC_SF_EEEEEEEESI_SJ_SI_SJ_NS1E_6fusion15FusionCallbacksIS1I_NS1Q_17LinearCombinationISI_fSI_fLNS_15FloatRoundStyleE2EEES1J_S1P_JEEENS4_5SM1004TMEM4LOAD26SM100_TMEM_LOAD_32dp32b32xENS4_13SM90_TMA_LOADENS11_INS12_ILi2ELi4ELi3EEES15_NSS_INS5_IJS16_S1L_EEENS5_IJS1L_SC_EEEEEEENS4_39AutoVectorizingCopyWithAssumedAlignmentILi128EEENS4_14SM90_TMA_STOREES25_S27_S27_EEEvvEEEEvNT_6ParamsE)
        .other          _ZN7cutlass13device_kernelINS_4gemm6kernel13GemmUniversalIN4cute5tupleIJiiiiEEENS1_10collective13CollectiveMmaINS1_35MainloopSm100TmaUmmaWarpSpecializedILi4ELi2ELi4ENS5_IJNS4_1CILi2EEENSA_ILi1EEESC_EEEEENS5_IJNSA_ILi128EEENSA_ILi256EEESF_EEENS_6half_tENS5_IJlSC_lEEESI_SJ_NS4_8TiledMMAINS4_8MMA_AtomIJNS4_26SM100_MMA_F16BF16_2x1SM_SSISI_SI_fLi128ELi256ELNS4_4UMMA5MajorE0ELSO_0ELNSN_7ScaleInE0ELSP_0EEEEEENS4_6LayoutINS5_IJSC_SC_SC_EEENS5_IJNSA_ILi0EEESU_SU_EEEEENS5_IJNS4_10UnderscoreESX_SX_EEEEENS4_18SM100_TMA_2SM_LOADENS4_14ComposedLayoutINS4_7SwizzleILi3ELi4ELi3EEENS4_18smem_ptr_flag_bitsILi16EEENSS_INS5_IJNSA_ILi8EEENSA_ILi64EEEEEENS5_IJS17_SC_EEEEEEEvNS4_8identityES10_S1B_vS1C_EENS_8epilogue10collective18CollectiveEpilogueINS1E_23Sm100TmaWarpSpecializedILi4ELi2ELi32ELb1ELb0EEEJNS5_IJS17_SG_SF_EEENS5_IJNSS_IS17_SC_EENSS_INS5_IJNSA_ILi32EEESB_EEENS5_IJSC_SF_EEEEEEEESI_SJ_SI_SJ_NS1E_6fusion15FusionCallbacksIS1I_NS1Q_17LinearCombinationISI_fSI_fLNS_15FloatRoundStyleE2EEES1J_S1P_JEEENS4_5SM1004TMEM4LOAD26SM100_TMEM_LOAD_32dp32b32xENS4_13SM90_TMA_LOADENS11_INS12_ILi2ELi4ELi3EEES15_NSS_INS5_IJS16_S1L_EEENS5_IJS1L_SC_EEEEEEENS4_39AutoVectorizingCopyWithAssumedAlignmentILi128EEENS4_14SM90_TMA_STOREES25_S27_S27_EEEvvEEEEvNT_6ParamsE,@"STO_CUDA_ENTRY STV_DEFAULT"
_ZN7cutlass13device_kernelINS_4gemm6kernel13GemmUniversalIN4cute5tupleIJiiiiEEENS1_10collective13CollectiveMmaINS1_35MainloopSm100TmaUmmaWarpSpecializedILi4ELi2ELi4ENS5_IJNS4_1CILi2EEENSA_ILi1EEESC_EEEEENS5_IJNSA_ILi128EEENSA_ILi256EEESF_EEENS_6half_tENS5_IJlSC_lEEESI_SJ_NS4_8TiledMMAINS4_8MMA_AtomIJNS4_26SM100_MMA_F16BF16_2x1SM_SSISI_SI_fLi128ELi256ELNS4_4UMMA5MajorE0ELSO_0ELNSN_7ScaleInE0ELSP_0EEEEEENS4_6LayoutINS5_IJSC_SC_SC_EEENS5_IJNSA_ILi0EEESU_SU_EEEEENS5_IJNS4_10UnderscoreESX_SX_EEEEENS4_18SM100_TMA_2SM_LOADENS4_14ComposedLayoutINS4_7SwizzleILi3ELi4ELi3EEENS4_18smem_ptr_flag_bitsILi16EEENSS_INS5_IJNSA_ILi8EEENSA_ILi64EEEEEENS5_IJS17_SC_EEEEEEEvNS4_8identityES10_S1B_vS1C_EENS_8epilogue10collective18CollectiveEpilogueINS1E_23Sm100TmaWarpSpecializedILi4ELi2ELi32ELb1ELb0EEEJNS5_IJS17_SG_SF_EEENS5_IJNSS_IS17_SC_EENSS_INS5_IJNSA_ILi32EEESB_EEENS5_IJSC_SF_EEEEEEEESI_SJ_SI_SJ_NS1E_6fusion15FusionCallbacksIS1I_NS1Q_17LinearCombinationISI_fSI_fLNS_15FloatRoundStyleE2EEES1J_S1P_JEEENS4_5SM1004TMEM4LOAD26SM100_TMEM_LOAD_32dp32b32xENS4_13SM90_TMA_LOADENS11_INS12_ILi2ELi4ELi3EEES15_NSS_INS5_IJS16_S1L_EEENS5_IJS1L_SC_EEEEEEENS4_39AutoVectorizingCopyWithAssumedAlignmentILi128EEENS4_14SM90_TMA_STOREES25_S27_S27_EEEvvEEEEvNT_6ParamsE:
[----:B------:R-:W1:Y:S01]  /*0000*/  LDC R1, c[0x0][0x37c] ;  /* 0x0000df00ff017b82 */ /* 0x000e620000000800 */
[----:B------:R-:W2:Y:S01]  /*0010*/  S2R R105, SR_TID.X ;  /* 0x0000000000697919 */ /* 0x000ea20000002100 */
[----:B------:R-:W3:Y:S06]  /*0020*/  LDCU.64 UR6, c[0x0][0x890] ;  /* 0x00011200ff0677ac */ /* 0x000eec0008000a00 */
[----:B------:R-:W4:Y:S01]  /*0030*/  S2UR UR37, SR_CgaCtaId ;  /* 0x00000000002579c3 */ /* 0x000f220000008800 */
[----:B------:R-:W-:Y:S02]  /*0040*/  PRMT R92, RZ, 0x7610, R92 ;  /* 0x00007610ff5c7816 */ /* 0x000fe4000000005c */
[----:B------:R-:W-:Y:S01]  /*0050*/  ELECT P1, URZ, PT ;  /* 0x0000000000ff782f */ /* 0x000fe20003820000 */
[----:B------:R-:W1:Y:S01]  /*0060*/  LDCU.64 UR46, c[0x0][0x358] ;  /* 0x00006b00ff2e77ac */ /* 0x000e620008000a00 */
[----:B---3--:R-:W-:-:S04]  /*0070*/  UISETP.NE.U32.AND UP0, UPT, UR6, URZ, UPT ;  /* 0x000000ff0600728c */ /* 0x008fc8000bf05070 */
[----:B------:R-:W-:Y:S02]  /*0080*/  UISETP.NE.AND.EX UP0, UPT, UR7, URZ, UPT, UP0 ;  /* 0x000000ff0700728c */ /* 0x000fe4000bf05300 */
[----:B----4-:R-:W-:Y:S02]  /*0090*/  ULOP3.LUT UR5, UR37, 0x1, URZ, 0xc0, !UPT ;  /* 0x0000000125057892 */ /* 0x010fe4000f8ec0ff */
[----:B------:R-:W-:Y:S01]  /*00a0*/  ULOP3.LUT UR4, UR37, 0x1, URZ, 0x3c, !UPT ;  /* 0x0000000125047892 */ /* 0x000fe2000f8e3cff */
[----:B--2---:R-:W-:-:S05]  /*00b0*/  SHF.R.U32.HI R96, RZ, 0x5, R105 ;  /* 0x00000005ff607819 */ /* 0x004fca0000011669 */
[----:B------:R-:W2:Y:S02]  /*00c0*/  SHFL.IDX PT, R0, R96, RZ, 0x1f ;  /* 0x00001fff60007589 */ /* 0x000ea400000e0000 */
[----:B--2---:R-:W-:Y:S01]  /*00d0*/  R2UR UR10, R0 ;  /* 0x00000000000a72ca */ /* 0x004fe200000e0000 */
[----:B-1----:R-:W-:-:S14]  /*00e0*/  BRA.U UP0, `(.L_x_0) ;  /* 0x00000001002c7547 */ /* 0x002fdc000b800000 */
[----:B------:R-:W1:Y:S02]  /*00f0*/  LDCU.64 UR8, c[0x0][0x888] ;  /* 0x00011100ff0877ac */ /* 0x000e640008000a00 */
[----:B-1----:R-:W-:-:S04]  /*0100*/  UISETP.NE.U32.AND UP0, UPT, UR8, URZ, UPT ;  /* 0x000000ff0800728c */ /* 0x002fc8000bf05070 */
[----:B------:R-:W-:-:S09]  /*0110*/  UISETP.NE.AND.EX UP0, UPT, UR9, URZ, UPT, UP0 ;  /* 0x000000ff0900728c */ /* 0x000fd2000bf05300 */
[----:B------:R-:W-:Y:S05]  /*0120*/  BRA.U !UP0, `(.L_x_1) ;  /* 0x0000000108107547 */ /* 0x000fea000b800000 */
[----:B------:R-:W1:Y:S02]  /*0130*/  LDC.64 R2, c[0x0][0x888] ;  /* 0x00022200ff027b82 */ /* 0x000e640000000a00 */
[----:B-1----:R1:W5:Y:S01]  /*0140*/  LDG.E R49, desc[UR46][R2.64] ;  /* 0x0000002e02317981 */ /* 0x002362000c1e1900 */
[----:B------:R-:W-:Y:S01]  /*0150*/  HFMA2 R92, -RZ, RZ, 0, 5.9604644775390625e-08 ;  /* 0x00000001ff5c7431 */ /* 0x000fe200000001ff */
[----:B------:R-:W-:Y:S05]  /*0160*/  BRA `(.L_x_0) ;  /* 0x00000000000c7947 */ /* 0x000fea0003800000 */
.L_x_1:
[----:B------:R-:W1:Y:S01]  /*0170*/  LDCU UR8, c[0x0][0x880] ;  /* 0x00011000ff0877ac */ /* 0x000e620008000800 */
[----:B------:R-:W-:Y:S01]  /*0180*/  HFMA2 R92, -RZ, RZ, 0, 5.9604644775390625e-08 ;  /* 0x00000001ff5c7431 */ /* 0x000fe200000001ff */
[----:B-1----:R-:W-:-:S07]  /*0190*/  MOV R49, UR8 ;  /* 0x0000000800317c02 */ /* 0x002fce0008000f00 */
.L_x_0:
[----:B------:R-:W2:Y:S02]  /*01a0*/  LDCU.64 UR8, c[0x0][0x8b0] ;  /* 0x00011600ff0877ac */ /* 0x000ea40008000a00 */
[----:B--2---:R-:W-:-:S04]  /*01b0*/  UISETP.NE.U32.AND UP0, UPT, UR8, URZ, UPT ;  /* 0x000000ff0800728c */ /* 0x004fc8000bf05070 */
[----:B------:R-:W-:-:S09]  /*01c0*/  UISETP.NE.AND.EX UP0, UPT, UR9, URZ, UPT, UP0 ;  /* 0x000000ff0900728c */ /* 0x000fd2000bf05300 */
[----:B------:R-:W-:Y:S05]  /*01d0*/  BRA.U UP0, `(.L_x_2) ;  /* 0x0000000100247547 */ /* 0x000fea000b800000 */
[----:B------:R-:W2:Y:S02]  /*01e0*/  LDCU.64 UR8, c[0x0][0x8a8] ;  /* 0x00011500ff0877ac */ /* 0x000ea40008000a00 */
[----:B--2---:R-:W-:-:S04]  /*01f0*/  UISETP.NE.U32.AND UP0, UPT, UR8, URZ, UPT ;  /* 0x000000ff0800728c */ /* 0x004fc8000bf05070 */
[----:B------:R-:W-:-:S09]  /*0200*/  UISETP.NE.AND.EX UP0, UPT, UR9, URZ, UPT, UP0 ;  /* 0x000000ff0900728c */ /* 0x000fd2000bf05300 */
[----:B------:R-:W-:Y:S05]  /*0210*/  BRA.U !UP0, `(.L_x_3) ;  /* 0x00000001080c7547 */ /* 0x000fea000b800000 */
[----:B-1----:R-:W1:Y:S02]  /*0220*/  LDC.64 R2, c[0x0][0x8a8] ;  /* 0x00022a00ff027b82 */ /* 0x002e640000000a00 */
[----:B-1----:R2:W5:Y:S01]  /*0230*/  LDG.E R47, desc[UR46][R2.64] ;  /* 0x0000002e022f7981 */ /* 0x002562000c1e1900 */
[----:B------:R-:W-:Y:S05]  /*0240*/  BRA `(.L_x_2) ;  /* 0x0000000000087947 */ /* 0x000fea0003800000 */
.L_x_3:
[----:B------:R-:W2:Y:S02]  /*0250*/  LDCU UR8, c[0x0][0x8a0] ;  /* 0x00011400ff0877ac */ /* 0x000ea40008000800 */
[----:B--2---:R-:W-:Y:S02]  /*0260*/  MOV R47, UR8 ;  /* 0x00000008002f7c02 */ /* 0x004fe40008000f00 */
.L_x_2:
[----:B------:R-:W-:Y:S01]  /*0270*/  IMAD.U32 R0, RZ, RZ, UR10 ;  /* 0x0000000aff007e24 */ /* 0x000fe2000f8e00ff */
[----:B------:R-:W-:Y:S04]  /*0280*/  BSSY.RECONVERGENT B0, `(.L_x_4) ;  /* 0x000000c000007945 */ /* 0x000fe80003800200 */
[C---:B------:R-:W-:Y:S02]  /*0290*/  ISETP.NE.OR P2, PT, R0.reuse, 0x1, !P1 ;  /* 0x000000010000780c */ /* 0x040fe40004f45670 */
[----:B------:R-:W-:-:S11]  /*02a0*/  ISETP.NE.OR P0, PT, R0, 0x3, !P1 ;  /* 0x000000030000780c */ /* 0x000fd60004f05670 */
[----:B------:R-:W-:Y:S05]  /*02b0*/  @P2 BRA `(.L_x_5) ;  /* 0x0000000000202947 */ /* 0x000fea0003800000 */
[----:B------:R-:W3:Y:S02]  /*02c0*/  LDCU.64 UR8, c[0x0][0x348] ;  /* 0x00006900ff0877ac */ /* 0x000ee40008000a00 */
[----:B---3--:R-:W-:Y:S02]  /*02d0*/  UIADD3 UR12, UP1, UPT, UR8, 0x80, URZ ;  /* 0x00000080080c7890 */ /* 0x008fe4000ff3e0ff */
[----:B------:R-:W-:Y:S02]  /*02e0*/  UIADD3 UR8, UP0, UPT, UR8, 0x180, URZ ;  /* 0x0000018008087890 */ /* 0x000fe4000ff1e0ff */
[----:B------:R-:W-:Y:S02]  /*02f0*/  UIADD3.X UR13, UPT, UPT, URZ, UR9, URZ, UP1, !UPT ;  /* 0x00000009ff0d7290 */ /* 0x000fe40008ffe4ff */
[----:B------:R-:W-:-:S07]  /*0300*/  UIADD3.X UR9, UPT, UPT, URZ, UR9, URZ, UP0, !UPT ;  /* 0x00000009ff097290 */ /* 0x000fce00087fe4ff */
[----:B------:R3:W-:Y:S02]  /*0310*/  UTMACCTL.PF [UR12] ;  /* 0x000000000c0079b9 */ /* 0x0007e40008040000 */
[----:B------:R3:W-:Y:S02]  /*0320*/  UTMACCTL.PF [UR8] ;  /* 0x00000000080079b9 */ /* 0x0007e40008040000 */
[----:B---3--:R-:W-:Y:S01]  /*0330*/  NOP ;  /* 0x0000000000007918 */ /* 0x008fe20000000000 */
.L_x_5:
[----:B------:R-:W-:Y:S05]  /*0340*/  BSYNC.RECONVERGENT B0 ;  /* 0x0000000000007941 */ /* 0x000fea0003800200 */
.L_x_4:
[----:B------:R-:W-:Y:S04]  /*0350*/  BSSY.RECONVERGENT B0, `(.L_x_6) ;  /* 0x000000a000007945 */ /* 0x000fe80003800200 */
        /* <DEDUP_REMOVED lines=9> */
.L_x_7:
[----:B------:R-:W-:Y:S05]  /*03f0*/  BSYNC.RECONVERGENT B0 ;  /* 0x0000000000007941 */ /* 0x000fea0003800200 */
.L_x_6:
[----:B------:R-:W3:Y:S01]  /*0400*/  LDCU.64 UR8, c[0x0][0x888] ;  /* 0x00011100ff0877ac */ /* 0x000ee20008000a00 */
[----:B------:R-:W-:Y:S02]  /*0410*/  UISETP.EQ.U32.AND UP1, UPT, UR6, URZ, UPT ;  /* 0x000000ff0600728c */ /* 0x000fe4000bf22070 */
[----:B------:R-:W-:Y:S02]  /*0420*/  UPLOP3.LUT UP5, UPT, UPT, UPT, UPT, 0x80, 0x8 ;  /* 0x000000000008789c */ /* 0x000fe40003faf070 */
[----:B---3--:R-:W-:-:S04]  /*0430*/  UISETP.NE.U32.AND UP0, UPT, UR8, URZ, UPT ;  /* 0x000000ff0800728c */ /* 0x008fc8000bf05070 */
[----:B------:R-:W-:-:S04]  /*0440*/  UISETP.NE.AND.EX UP0, UPT, UR9, URZ, UPT, UP0 ;  /* 0x000000ff0900728c */ /* 0x000fc8000bf05300 */
[----:B------:R-:W-:-:S04]  /*0450*/  UISETP.EQ.OR.EX UP2, UPT, UR7, URZ, !UP0, UP1 ;  /* 0x000000ff0700728c */ /* 0x000fc8000c742710 */
[----:B------:R-:W-:-:S05]  /*0460*/  UP2UR UR50, UPR, URZ, 0x4 ;  /* 0x00000004ff327883 */ /* 0x000fca0008000000 */
[----:B------:R-:W-:Y:S07]  /*0470*/  BRA.U !UP2, `(.L_x_8) ;  /* 0x000000010a207547 */ /* 0x000fee000b800000 */
[----:B------:R-:W-:Y:S01]  /*0480*/  UISETP.NE.U32.AND UP2, UPT, UR6, URZ, UPT ;  /* 0x000000ff0600728c */ /* 0x000fe2000bf45070 */
[----:B-----5:R-:W-:Y:S01]  /*0490*/  FSETP.NEU.AND P0, PT, R49, RZ, PT ;  /* 0x000000ff3100720b */ /* 0x020fe20003f0d000 */
[----:B------:R-:W-:Y:S02]  /*04a0*/  USEL UR6, URZ, 0xffffffff, UP0 ;  /* 0xffffffffff067887 */ /* 0x000fe40008000000 */
[----:B------:R-:W-:-:S10]  /*04b0*/  UISETP.NE.AND.EX UP2, UPT, UR7, URZ, UPT, UP2 ;  /* 0x000000ff0700728c */ /* 0x000fd4000bf45320 */
[----:B------:R-:W-:Y:S01]  /*04c0*/  VOTEU.ANY UP1, P0 ;  /* 0x0000000000ff7886 */ /* 0x000fe20000020100 */
[----:B------:R-:W-:-:S04]  /*04d0*/  @!UP2 USEL UR6, URZ, 0xffffffff, UP1 ;  /* 0xffffffffff06a887 */ /* 0x000fc80008800000 */
[----:B------:R-:W-:-:S04]  /*04e0*/  ULOP3.LUT UR6, UR6, 0x1, URZ, 0xc0, !UPT ;  /* 0x0000000106067892 */ /* 0x000fc8000f8ec0ff */
[----:B------:R-:W-:-:S11]  /*04f0*/  UISETP.NE.U32.AND UP5, UPT, UR6, 0x1, UPT ;  /* 0x000000010600788c */ /* 0x000fd6000bfa5070 */
.L_x_8:
[----:B------:R-:W3:Y:S01]  /*0500*/  SHFL.IDX PT, R0, R96, RZ, 0x1f ;  /* 0x00001fff60007589 */ /* 0x000ee200000e0000 */
[----:B------:R-:W-:-:S04]  /*0510*/  UISETP.NE.AND UP1, UPT, UR10, 0x2, UPT ;  /* 0x000000020a00788c */ /* 0x000fc8000bf25270 */
[----:B------:R-:W-:Y:S02]  /*0520*/  UISETP.EQ.AND UP2, UPT, UR5, URZ, !UP1 ;  /* 0x000000ff0500728c */ /* 0x000fe4000cf42270 */
[----:B------:R-:W-:-:S04]  /*0530*/  USEL UR6, URZ, 0x1, UP1 ;  /* 0x00000001ff067887 */ /* 0x000fc80008800000 */
[----:B------:R-:W-:Y:S02]  /*0540*/  PLOP3.LUT P5, PT, P1, PT, UP2, 0x80, 0x8 ;  /* 0x000000000008781c */ /* 0x000fe40000faf028 */
[----:B---3--:R-:W-:-:S13]  /*0550*/  ISETP.NE.AND P0, PT, R0, RZ, PT ;  /* 0x000000ff0000720c */ /* 0x008fda0003f05270 */
[----:B------:R-:W-:Y:S05]  /*0560*/  @P0 BRA `(.L_x_9) ;  /* 0x0000000000440947 */ /* 0x000fea0003800000 */
[----:B------:R-:W-:Y:S01]  /*0570*/  UMOV UR8, 0x400 ;  /* 0x0000040000087882 */ /* 0x000fe20000000000 */
[----:B------:R-:W-:Y:S01]  /*0580*/  UMOV UR7, 0x1 ;  /* 0x0000000100077882 */ /* 0x000fe20000000000 */
[----:B------:R-:W-:Y:S02]  /*0590*/  ULEA UR8, UR37, UR8, 0x18 ;  /* 0x0000000825087291 */ /* 0x000fe4000f8ec0ff */
[----:B------:R-:W-:-:S04]  /*05a0*/  UIADD3 UR12, UPT, UPT, -UR7, 0x100000, URZ ;  /* 0x00100000070c7890 */ /* 0x000fc8000fffe1ff */
[----:B------:R-:W-:Y:S02]  /*05b0*/  USHF.L.U32 UR13, UR12, 0xb, URZ ;  /* 0x0000000b0c0d7899 */ /* 0x000fe400080006ff */
[----:B------:R-:W-:Y:S01]  /*05c0*/  USHF.L.U32 UR12, UR12, 0x1, URZ ;  /* 0x000000010c0c7899 */ /* 0x000fe200080006ff */
[----:B------:R-:W-:Y:S01]  /*05d0*/  ELECT P0, URZ, PT ;  /* 0x0000000000ff782f */ /* 0x000fe20003800000 */
[----:B------:R-:W3:Y:S10]  /*05e0*/  FENCE.VIEW.ASYNC.S ;  /* 0x00000000000073c6 */ /* 0x000ef40000000000 */
[----:B---3--:R3:W4:Y:S01]  /*05f0*/  SYNCS.EXCH.64 URZ, [UR8], UR12 ;  /* 0x0000000c08ff75b2 */ /* 0x0087220008000100 */
[----:B------:R3:W1:Y:S01]  /*0600*/  SYNCS.EXCH.64 URZ, [UR8+0x20], UR12 ;  /* 0x0000200c08ff75b2 */ /* 0x0006620008000100 */
[----:B------:R3:W1:Y:S01]  /*0610*/  SYNCS.EXCH.64 URZ, [UR8+0x8], UR12 ;  /* 0x0000080c08ff75b2 */ /* 0x0006620008000100 */
[----:B------:R3:W1:Y:S01]  /*0620*/  SYNCS.EXCH.64 URZ, [UR8+0x28], UR12 ;  /* 0x0000280c08ff75b2 */ /* 0x0006620008000100 */
[----:B------:R3:W1:Y:S01]  /*0630*/  SYNCS.EXCH.64 URZ, [UR8+0x10], UR12 ;  /* 0x0000100c08ff75b2 */ /* 0x0006620008000100 */
[----:B------:R3:W1:Y:S01]  /*0640*/  SYNCS.EXCH.64 URZ, [UR8+0x30], UR12 ;  /* 0x0000300c08ff75b2 */ /* 0x0006620008000100 */
[----:B------:R3:W1:Y:S01]  /*0650*/  SYNCS.EXCH.64 URZ, [UR8+0x18], UR12 ;  /* 0x0000180c08ff75b2 */ /* 0x0006620008000100 */
[----:B------:R3:W1:Y:S01]  /*0660*/  SYNCS.EXCH.64 URZ, [UR8+0x38], UR12 ;  /* 0x0000380c08ff75b2 */ /* 0x0006620008000100 */
[----:B------:R-:W-:Y:S01]  /*0670*/  NOP ;  /* 0x0000000000007918 */ /* 0x000fe20000000000 */
.L_x_9:
[----:B------:R-:W2:Y:S01]  /*0680*/  SHFL.IDX PT, R0, R96, RZ, 0x1f ;  /* 0x00001fff60007589 */ /* 0x000ea200000e0000 */
[----:B------:R-:W-:Y:S01]  /*0690*/  NOP ;  /* 0x0000000000007918 */ /* 0x000fe20000000000 */
[----:B--2---:R-:W-:-:S13]  /*06a0*/  ISETP.NE.AND P0, PT, R0, 0x1, PT ;  /* 0x000000010000780c */ /* 0x004fda0003f05270 */
[----:B------:R-:W-:Y:S05]  /*06b0*/  @P0 BRA `(.L_x_10) ;  /* 0x0000000000540947 */ /* 0x000fea0003800000 */
[----:B------:R-:W-:Y:S01]  /*06c0*/  UMOV UR9, 0x400 ;  /* 0x0000040000097882 */ /* 0x000fe20000000000 */
[----:B---3--:R-:W-:Y:S01]  /*06d0*/  UMOV UR8, 0x20 ;  /* 0x0000002000087882 */ /* 0x008fe20000000000 */
[----:B------:R-:W-:Y:S01]  /*06e0*/  UMOV UR7, 0x80 ;  /* 0x0000008000077882 */ /* 0x000fe20000000000 */
[----:B------:R-:W-:Y:S02]  /*06f0*/  ULEA UR9, UR37, UR9, 0x18 ;  /* 0x0000000925097291 */ /* 0x000fe4000f8ec0ff */
[----:B------:R-:W-:-:S04]  /*0700*/  UIADD3 UR12, UPT, UPT, -UR8, 0x100000, URZ ;  /* 0x00100000080c7890 */ /* 0x000fc8000fffe1ff */
[----:B------:R-:W-:Y:S02]  /*0710*/  USHF.L.U32 UR13, UR12, 0xb, URZ ;  /* 0x0000000b0c0d7899 */ /* 0x000fe400080006ff */
[----:B------:R-:W-:Y:S02]  /*0720*/  USHF.L.U32 UR12, UR12, 0x1, URZ ;  /* 0x000000010c0c7899 */ /* 0x000fe400080006ff */
[----:B------:R-:W-:-:S04]  /*0730*/  UIADD3 UR14, UPT, UPT, -UR7, 0x100000, URZ ;  /* 0x00100000070e7890 */ /* 0x000fc8000fffe1ff */
[----:B------:R-:W-:Y:S02]  /*0740*/  USHF.L.U32 UR15, UR14, 0xb, URZ ;  /* 0x0000000b0e0f7899 */ /* 0x000fe400080006ff */
[----:B------:R-:W-:Y:S01]  /*0750*/  USHF.L.U32 UR14, UR14, 0x1, URZ ;  /* 0x000000010e0e7899 */ /* 0x000fe200080006ff */
[----:B------:R-:W-:Y:S01]  /*0760*/  ELECT P0, URZ, PT ;  /* 0x0000000000ff782f */ /* 0x000fe20003800000 */
[----:B------:R-:W2:Y:S02]  /*0770*/  FENCE.VIEW.ASYNC.S ;  /* 0x00000000000073c6 */ /* 0x000ea40000000000 */
[----:B--2---:R2:W3:Y:S08]  /*0780*/  SYNCS.EXCH.64 URZ, [UR9+0x40], UR12 ;  /* 0x0000400c09ff75b2 */ /* 0x0044f00008000100 */
        /* <DEDUP_REMOVED lines=8> */
.L_x_10:
[----:B------:R-:W4:Y:S01]  /*0810*/  SHFL.IDX PT, R0, R96, RZ, 0x1f ;  /* 0x00001fff60007589 */ /* 0x000f2200000e0000 */
[----:B------:R-:W-:Y:S01]  /*0820*/  NOP ;  /* 0x0000000000007918 */ /* 0x000fe20000000000 */
[----:B----4-:R-:W-:-:S13]  /*0830*/  ISETP.NE.AND P0, PT, R0, 0x3, PT ;  /* 0x000000030000780c */ /* 0x010fda0003f05270 */
[----:B------:R-:W-:Y:S05]  /*0840*/  @P0 BRA `(.L_x_11) ;  /* 0x00000000002c0947 */ /* 0x000fea0003800000 */
[----:B---3--:R-:W-:Y:S01]  /*0850*/  UMOV UR8, 0x400 ;  /* 0x0000040000087882 */ /* 0x008fe20000000000 */
[----:B------:R-:W-:Y:S01]  /*0860*/  UMOV UR7, 0x20 ;  /* 0x0000002000077882 */ /* 0x000fe20000000000 */
[----:B------:R-:W-:Y:S02]  /*0870*/  ULEA UR8, UR37, UR8, 0x18 ;  /* 0x0000000825087291 */ /* 0x000fe4000f8ec0ff */
[----:B--2---:R-:W-:-:S04]  /*0880*/  UIADD3 UR12, UPT, UPT, -UR7, 0x100000, URZ ;  /* 0x00100000070c7890 */ /* 0x004fc8000fffe1ff */
[----:B------:R-:W-:Y:S02]  /*0890*/  USHF.L.U32 UR13, UR12, 0xb, URZ ;  /* 0x0000000b0c0d7899 */ /* 0x000fe400080006ff */
[----:B------:R-:W-:Y:S01]  /*08a0*/  USHF.L.U32 UR12, UR12, 0x1, URZ ;  /* 0x000000010c0c7899 */ /* 0x000fe200080006ff */
[----:B------:R-:W-:Y:S01]  /*08b0*/  ELECT P0, URZ, PT ;  /* 0x0000000000ff782f */ /* 0x000fe20003800000 */
[----:B------:R-:W2:Y:S10]  /*08c0*/  FENCE.VIEW.ASYNC.S ;  /* 0x00000000000073c6 */ /* 0x000eb40000000000 */
[----:B--2---:R4:W2:Y:S01]  /*08d0*/  SYNCS.EXCH.64 URZ, [UR8+0x80], UR12 ;  /* 0x0000800c08ff75b2 */ /* 0x0048a20008000100 */
[----:B------:R4:W3:Y:S02]  /*08e0*/  SYNCS.EXCH.64 URZ, [UR8+0x88], UR12 ;  /* 0x0000880c08ff75b2 */ /* 0x0008e40008000100 */
[----:B----4-:R-:W-:Y:S01]  /*08f0*/  NOP ;  /* 0x0000000000007918 */ /* 0x010fe20000000000 */
.L_x_11:
[----:B------:R-:W4:Y:S01]  /*0900*/  SHFL.IDX PT, R0, R96, RZ, 0x1f ;  /* 0x00001fff60007589 */ /* 0x000f2200000e0000 */
[----:B------:R-:W-:Y:S01]  /*0910*/  NOP ;  /* 0x0000000000007918 */ /* 0x000fe20000000000 */
[----:B----4-:R-:W-:-:S13]  /*0920*/  ISETP.NE.AND P0, PT, R0, 0x4, PT ;  /* 0x000000040000780c */ /* 0x010fda0003f05270 */
[----:B------:R-:W-:Y:S05]  /*0930*/  @P0 BRA `(.L_x_12) ;  /* 0x0000000000480947 */ /* 0x000fea0003800000 */
[----:B--2---:R-:W-:Y:S01]  /*0940*/  UMOV UR9, 0x1e0 ;  /* 0x000001e000097882 */ /* 0x004fe20000000000 */
[----:B---3--:R-:W-:Y:S01]  /*0950*/  UMOV UR8, 0x400 ;  /* 0x0000040000087882 */ /* 0x008fe20000000000 */
[----:B------:R-:W-:Y:S01]  /*0960*/  USEL UR9, UR9, 0x1a0, UP5 ;  /* 0x000001a009097887 */ /* 0x000fe2000a800000 */
        /* <DEDUP_REMOVED lines=10> */
[----:B--2---:R4:W2:Y:S08]  /*0a10*/  SYNCS.EXCH.64 URZ, [UR8+0x90], UR12 ;  /* 0x0000900c08ff75b2 */ /* 0x0048b00008000100 */
[----:B------:R4:W3:Y:S01]  /*0a20*/  SYNCS.EXCH.64 URZ, [UR8+0xa0], UR14 ;  /* 0x0000a00e08ff75b2 */ /* 0x0008e20008000100 */
[----:B------:R4:W1:Y:S01]  /*0a30*/  SYNCS.EXCH.64 URZ, [UR8+0x98], UR12 ;  /* 0x0000980c08ff75b2 */ /* 0x0008620008000100 */
[----:B------:R4:W1:Y:S02]  /*0a40*/  SYNCS.EXCH.64 URZ, [UR8+0xa8], UR14 ;  /* 0x0000a80e08ff75b2 */ /* 0x0008640008000100 */
[----:B----4-:R-:W-:Y:S01]  /*0a50*/  NOP ;  /* 0x0000000000007918 */ /* 0x010fe20000000000 */
.L_x_12:
[----:B------:R-:W4:Y:S01]  /*0a60*/  SHFL.IDX PT, R0, R96, RZ, 0x1f ;  /* 0x00001fff60007589 */ /* 0x000f2200000e0000 */
[----:B------:R-:W-:Y:S01]  /*0a70*/  NOP ;  /* 0x0000000000007918 */ /* 0x000fe20000000000 */
[----:B----4-:R-:W-:-:S13]  /*0a80*/  ISETP.NE.AND P0, PT, R0, 0x5, PT ;  /* 0x000000050000780c */ /* 0x010fda0003f05270 */
[----:B------:R-:W-:Y:S05]  /*0a90*/  @P0 BRA `(.L_x_13) ;  /* 0x0000000000540947 */ /* 0x000fea0003800000 */
[----:B--2---:R-:W-:Y:S01]  /*0aa0*/  UMOV UR9, 0x400 ;  /* 0x0000040000097882 */ /* 0x004fe20000000000 */
        /* <DEDUP_REMOVED lines=14> */
[----:B------:R4:W1:Y:S01]  /*0b90*/  SYNCS.EXCH.64 URZ, [UR9+0xd8], UR14 ;  /* 0x0000d80e09ff75b2 */ /* 0x0008620008000100 */
[----:B------:R4:W1:Y:S01]  /*0ba0*/  SYNCS.EXCH.64 URZ, [UR9+0xc0], UR12 ;  /* 0x0000c00c09ff75b2 */ /* 0x0008620008000100 */
[----:B------:R4:W1:Y:S01]  /*0bb0*/  SYNCS.EXCH.64 URZ, [UR9+0xe0], UR14 ;  /* 0x0000e00e09ff75b2 */ /* 0x0008620008000100 */
[----:B------:R4:W1:Y:S01]  /*0bc0*/  SYNCS.EXCH.64 URZ, [UR9+0xc8], UR12 ;  /* 0x0000c80c09ff75b2 */ /* 0x0008620008000100 */
[----:B------:R4:W1:Y:S02]  /*0bd0*/  SYNCS.EXCH.64 URZ, [UR9+0xe8], UR14 ;  /* 0x0000e80e09ff75b2 */ /* 0x0008640008000100 */
[----:B----4-:R-:W-:Y:S01]  /*0be0*/  NOP ;  /* 0x0000000000007918 */ /* 0x010fe20000000000 */
.L_x_13:
[----:B------:R-:W4:Y:S01]  /*0bf0*/  SHFL.IDX PT, R0, R96, RZ, 0x1f ;  /* 0x00001fff60007589 */ /* 0x000f2200000e0000 */
[----:B------:R-:W-:Y:S01]  /*0c00*/  ISETP.NE.OR P1, PT, RZ, UR10, !P1 ;  /* 0x0000000aff007c0c */ /* 0x000fe2000cf25670 */
        /* <DEDUP_REMOVED lines=12> */
[----:B------:R4:W3:Y:S01]  /*0cd0*/  SYNCS.EXCH.64 URZ, [UR8+0x100], UR12 ;  /* 0x0001000c08ff75b2 */ /* 0x0008e20008000100 */
[----:B------:R4:W1:Y:S01]  /*0ce0*/  SYNCS.EXCH.64 URZ, [UR8+0xf8], UR12 ;  /* 0x0000f80c08ff75b2 */ /* 0x0008620008000100 */
[----:B------:R4:W1:Y:S02]  /*0cf0*/  SYNCS.EXCH.64 URZ, [UR8+0x108], UR12 ;  /* 0x0001080c08ff75b2 */ /* 0x0008640008000100 */
[----:B----4-:R-:W-:Y:S01]  /*0d00*/  NOP ;  /* 0x0000000000007918 */ /* 0x010fe20000000000 */
.L_x_14:
[----:B------:R-:W-:Y:S01]  /*0d10*/  VOTEU.ALL UP1, P1 ;  /* 0x0000000000ff7886 */ /* 0x000fe20000820000 */
[----:B---3--:R-:W3:Y:S01]  /*0d20*/  LDCU UR8, c[0x0][0x36c] ;  /* 0x00006d80ff0877ac */ /* 0x008ee20008000800 */
[----:B------:R-:W-:Y:S01]  /*0d30*/  NOP ;  /* 0x0000000000007918 */ /* 0x000fe20000000000 */
[----:B------:R-:W-:Y:S01]  /*0d40*/  LOP3.LUT R10, R105, 0x1f, RZ, 0xc0, !PT ;  /* 0x0000001f690a7812 */ /* 0x000fe200078ec0ff */
[----:B--2---:R-:W-:Y:S01]  /*0d50*/  UMOV UR12, 0x20 ;  /* 0x00000020000c7882 */ /* 0x004fe20000000000 */
[----:B------:R-:W-:Y:S01]  /*0d60*/  @!UP1 UMOV UR7, 0x400 ;  /* 0x0000040000079882 */ /* 0x000fe20000000000 */
[----:B------:R-:W-:-:S04]  /*0d70*/  @!UP1 UIADD3 UR12, UPT, UPT, -UR12, 0x100000, URZ ;  /* 0x001000000c0c9890 */ /* 0x000fc8000fffe1ff */
[----:B------:R-:W-:Y:S02]  /*0d80*/  @!UP1 USHF.L.U32 UR13, UR12, 0xb, URZ ;  /* 0x0000000b0c0d9899 */ /* 0x000fe400080006ff */
[----:B------:R-:W-:Y:S02]  /*0d90*/  @!UP1 USHF.L.U32 UR12, UR12, 0x1, URZ ;  /* 0x000000010c0c9899 */ /* 0x000fe400080006ff */
[----:B------:R-:W-:Y:S01]  /*0da0*/  @!UP1 ULEA UR7, UR37, UR7, 0x18 ;  /* 0x0000000725079291 */ /* 0x000fe2000f8ec0ff */
[----:B------:R-:W-:Y:S01]  /*0db0*/  VOTEU.ALL UP1, P1 ;  /* 0x0000000000ff7886 */ /* 0x000fe20000820000 */
[----:B------:R-:W-:Y:S01]  /*0dc0*/  UISETP.NE.AND UP4, UPT, UR10, URZ, UPT ;  /* 0x000000ff0a00728c */ /* 0x000fe2000bf85270 */
[----:B------:R-:W2:Y:S09]  /*0dd0*/  FENCE.VIEW.ASYNC.S ;  /* 0x00000000000073c6 */ /* 0x000eb20000000000 */
[----:B--2---:R2:W4:Y:S01]  /*0de0*/  @!UP1 SYNCS.EXCH.64 URZ, [UR7+0x110], UR12 ;  /* 0x0001100c07ff95b2 */ /* 0x0045220008000100 */
[----:B---3--:R-:W-:-:S09]  /*0df0*/  UISETP.EQ.U32.AND UP1, UPT, UR8, 0x1, UPT ;  /* 0x000000010800788c */ /* 0x008fd2000bf22070 */
[----:B------:R-:W-:Y:S05]  /*0e00*/  BRA.U !UP1, `(.L_x_15) ;  /* 0x0000000109087547 */ /* 0x000fea000b800000 */
[----:B-1--4-:R-:W-:Y:S01]  /*0e10*/  UCGABAR_ARV ;  /* 0x00000000000079c7 */ /* 0x012fe20008000000 */
[----:B------:R-:W-:Y:S05]  /*0e20*/  BRA `(.L_x_16) ;  /* 0x0000000000047947 */ /* 0x000fea0003800000 */
.L_x_15:
[----:B-1--4-:R-:W-:Y:S01]  /*0e30*/  NOP ;  /* 0x0000000000007918 */ /* 0x012fe20000000000 */
.L_x_16:
[----:B------:R-:W1:Y:S01]  /*0e40*/  S2R R15, SR_CTAID.Y ;  /* 0x00000000000f7919 */ /* 0x000e620000002600 */
[----:B------:R-:W-:-:S05]  /*0e50*/  CS2R.32 R91, SR_CgaSize ;  /* 0x00000000005b7805 */ /* 0x000fca0000008a00 */
[----:B------:R-:W-:-:S05]  /*0e60*/  IMAD R91, R91, -0xa0, RZ ;  /* 0xffffff605b5b7824 */ /* 0x000fca00078e02ff */
[----:B--2---:R-:W-:-:S14]  /*0e70*/  R2UR UR7, R91 ;  /* 0x000000005b0772ca */ /* 0x004fdc00000e0000 */
[----:B------:R-:W2:Y:S01]  /*0e80*/  LDCU UR7, c[0x0][UR7+0x2b4] ;  /* 0x00005680070777ac */ /* 0x000ea20008000800 */
[----:B------:R-:W-:-:S05]  /*0e90*/  CS2R.32 R0, SR_CgaSize ;  /* 0x0000000000007805 */ /* 0x000fca0000008a00 */
[----:B------:R-:W-:-:S06]  /*0ea0*/  IMAD R0, R0, -0xa0, RZ ;  /* 0xffffff6000007824 */ /* 0x000fcc00078e02ff */
[----:B------:R-:W3:Y:S01]  /*0eb0*/  LDC R0, c[0x0][R0+0x2a4] ;  /* 0x0000a90000007b82 */ /* 0x000ee20000000800 */
[----:B------:R-:W-:Y:S01]  /*0ec0*/  PRMT R8, RZ, 0x7610, R8 ;  /* 0x00007610ff087816 */ /* 0x000fe20000000008 */
[----:B------:R-:W4:Y:S01]  /*0ed0*/  S2R R9, SR_CTAID.X ;  /* 0x0000000000097919 */ /* 0x000f220000002500 */
[----:B------:R-:W-:-:S05]  /*0ee0*/  CS2R.32 R91, SR_CgaSize ;  /* 0x00000000005b7805 */ /* 0x000fca0000008a00 */
[----:B------:R-:W-:-:S05]  /*0ef0*/  IMAD R91, R91, -0xa0, RZ ;  /* 0xffffff605b5b7824 */ /* 0x000fca00078e02ff */
[----:B------:R-:W-:-:S14]  /*0f00*/  R2UR UR8, R91 ;  /* 0x000000005b0872ca */ /* 0x000fdc00000e0000 */
[----:B------:R-:W3:Y:S01]  /*0f10*/  LDCU UR8, c[0x0][UR8+0x2b0] ;  /* 0x00005600080877ac */ /* 0x000ee20008000800 */
[----:B------:R-:W-:Y:S01]  /*0f20*/  UISETP.NE.AND UP2, UPT, UR10, 0x2, UPT ;  /* 0x000000020a00788c */ /* 0x000fe2000bf45270 */
[----:B------:R-:W2:Y:S01]  /*0f30*/  LDC R11, c[0x0][0xb24] ;  /* 0x0002c900ff0b7b82 */ /* 0x000ea20000000800 */
[----:B------:R-:W-:-:S05]  /*0f40*/  CS2R.32 R2, SR_CgaSize ;  /* 0x0000000000027805 */ /* 0x000fca0000008a00 */
[----:B------:R-:W-:-:S06]  /*0f50*/  IMAD R2, R2, -0xa0, RZ ;  /* 0xffffff6002027824 */ /* 0x000fcc00078e02ff */
[----:B------:R-:W3:Y:S08]  /*0f60*/  LDC R2, c[0x0][R2+0x2a0] ;  /* 0x0000a80002027b82 */ /* 0x000ef00000000800 */
[----:B------:R-:W3:Y:S01]  /*0f70*/  LDC R40, c[0x0][0xb24] ;  /* 0x0002c900ff287b82 */ /* 0x000ee20000000800 */
[----:B-1----:R-:W-:-:S07]  /*0f80*/  I2FP.F32.U32 R90, R15 ;  /* 0x0000000f005a7245 */ /* 0x002fce0000201000 */
[----:B------:R-:W1:Y:S01]  /*0f90*/  S2UR UR36, SR_CTAID.Z ;  /* 0x00000000002479c3 */ /* 0x000e620000002700 */
[----:B--2---:R-:W-:Y:S01]  /*0fa0*/  ISETP.GE.AND P0, PT, R11, 0x1, PT ;  /* 0x000000010b00780c */ /* 0x004fe20003f06270 */
[----:B----4-:R-:W-:Y:S01]  /*0fb0*/  IMAD.MOV.U32 R14, RZ, RZ, R9 ;  /* 0x000000ffff0e7224 */ /* 0x010fe200078e0009 */
[----:B------:R-:W-:Y:S01]  /*0fc0*/  I2FP.F32.U32 R91, R9 ;  /* 0x00000009005b7245 */ /* 0x000fe20000201000 */
[----:B------:R-:W-:Y:S01]  /*0fd0*/  FMUL R90, R90, UR7 ;  /* 0x000000075a5a7c20 */ /* 0x000fe20008400000 */
[----:B------:R-:W2:Y:S03]  /*0fe0*/  LDCU UR7, c[0x0][0xb30] ;  /* 0x00016600ff0777ac */ /* 0x000ea60008000800 */
[----:B---3--:R-:W-:Y:S02]  /*0ff0*/  FMUL R91, R91, UR8 ;  /* 0x000000085b5b7c20 */ /* 0x008fe40008400000 */
[----:B------:R-:W3:Y:S08]  /*1000*/  F2I.U32.TRUNC.NTZ R90, R90 ;  /* 0x0000005a005a7305 */ /* 0x000ef0000020f000 */
[----:B------:R-:W4:Y:S01]  /*1010*/  F2I.U32.TRUNC.NTZ R91, R91 ;  /* 0x0000005b005b7305 */ /* 0x000f22000020f000 */
[----:B--2---:R-:W-:Y:S01]  /*1020*/  UISETP.NE.AND UP3, UPT, UR7, 0x1, UPT ;  /* 0x000000010700788c */ /* 0x004fe2000bf65270 */
[----:B---3--:R-:W-:-:S05]  /*1030*/  IADD3 R90, PT, PT, -R90, RZ, RZ ;  /* 0x000000ff5a5a7210 */ /* 0x008fca0007ffe1ff */
[----:B------:R-:W-:Y:S01]  /*1040*/  IMAD R90, R0, R90, R15 ;  /* 0x0000005a005a7224 */ /* 0x000fe200078e020f */
[----:B------:R-:W-:Y:S01]  /*1050*/  PRMT R0, RZ, 0x7610, R0 ;  /* 0x00007610ff007816 */ /* 0x000fe20000000000 */
[----:B----4-:R-:W-:-:S04]  /*1060*/  IMAD.MOV R91, RZ, RZ, -R91 ;  /* 0x000000ffff5b7224 */ /* 0x010fc800078e0a5b */
[----:B------:R-:W-:Y:S01]  /*1070*/  IMAD R91, R2, R91, R9 ;  /* 0x0000005b025b7224 */ /* 0x000fe200078e0209 */
[----:B-1----:R-:W-:Y:S06]  /*1080*/  BRA.U UP4, `(.L_x_17) ;  /* 0x0000000104247547 */ /* 0x002fec000b800000 */
[----:B------:R-:W-:Y:S01]  /*1090*/  ISETP.NE.AND P1, PT, R90, RZ, PT ;  /* 0x000000ff5a00720c */ /* 0x000fe20003f25270 */
[----:B------:R-:W-:Y:S01]  /*10a0*/  IMAD.MOV.U32 R0, RZ, RZ, 0x3 ;  /* 0x00000003ff007424 */ /* 0x000fe200078e00ff */
[C---:B------:R-:W-:Y:S02]  /*10b0*/  LOP3.LUT R2, R91.reuse, 0xfffffffe, RZ, 0xc0, !PT ;  /* 0xfffffffe5b027812 */ /* 0x040fe400078ec0ff */
[----:B------:R-:W-:Y:S02]  /*10c0*/  ISETP.LT.U32.OR P1, PT, R91, 0x2, !P1 ;  /* 0x000000025b00780c */ /* 0x000fe40004f21470 */
[----:B------:R-:W-:Y:S02]  /*10d0*/  SHF.L.U32 R0, R0, R2, RZ ;  /* 0x0000000200007219 */ /* 0x000fe400000006ff */
[----:B------:R-:W-:Y:S02]  /*10e0*/  SEL R4, RZ, 0x1, !P1 ;  /* 0x00000001ff047807 */ /* 0x000fe40004800000 */
[----:B------:R-:W-:-:S05]  /*10f0*/  SEL R3, RZ, 0x2, !P1 ;  /* 0x00000002ff037807 */ /* 0x000fca0004800000 */
[----:B------:R-:W-:-:S05]  /*1100*/  IMAD.IADD R3, R4, 0x1, R3 ;  /* 0x0000000104037824 */ /* 0x000fca00078e0203 */
[----:B------:R-:W-:Y:S02]  /*1110*/  PRMT R8, R3, 0x7610, R8 ;  /* 0x0000761003087816 */ /* 0x000fe40000000008 */
.L_x_17:
[----:B------:R-:W-:Y:S05]  /*1120*/  @!P0 BRA `(.L_x_18) ;  /* 0x0000000000b88947 */ /* 0x000fea0003800000 */
[----:B------:R-:W1:Y:S01]  /*1130*/  LDC.64 R4, c[0x0][0xb18] ;  /* 0x0002c600ff047b82 */ /* 0x000e620000000a00 */
[----:B------:R-:W-:-:S07]  /*1140*/  ISETP.NE.AND P0, PT, R11, 0x1, PT ;  /* 0x000000010b00780c */ /* 0x000fce0003f05270 */
[----:B------:R-:W2:Y:S08]  /*1150*/  LDC R14, c[0x0][0xb0c] ;  /* 0x0002c300ff0e7b82 */ /* 0x000eb00000000800 */
[----:B------:R-:W3:Y:S08]  /*1160*/  LDC R16, c[0x0][0x370] ;  /* 0x0000dc00ff107b82 */ /* 0x000ef00000000800 */
[----:B------:R-:W4:Y:S01]  /*1170*/  LDC R13, c[0x0][0x374] ;  /* 0x0000dd00ff0d7b82 */ /* 0x000f220000000800 */
[----:B-1----:R-:W-:-:S07]  /*1180*/  ISETP.NE.AND P1, PT, R4, 0x1, PT ;  /* 0x000000010400780c */ /* 0x002fce0003f25270 */
[----:B------:R-:W3:Y:S01]  /*1190*/  LDC.64 R6, c[0x0][0xb10] ;  /* 0x0002c400ff067b82 */ /* 0x000ee20000000a00 */
[----:B--2---:R-:W-:-:S07]  /*11a0*/  ISETP.NE.AND P2, PT, R14, 0x1, PT ;  /* 0x000000010e00780c */ /* 0x004fce0003f45270 */
[----:B------:R-:W1:Y:S08]  /*11b0*/  LDC R12, c[0x0][0xb20] ;  /* 0x0002c800ff0c7b82 */ /* 0x000e700000000800 */
[----:B------:R-:W2:Y:S01]  /*11c0*/  LDC.64 R2, c[0x0][0xb28] ;  /* 0x0002ca00ff027b82 */ /* 0x000ea20000000a00 */
[----:B----4-:R-:W-:-:S04]  /*11d0*/  IMAD.HI.U32 R17, R13, R5, RZ ;  /* 0x000000050d117227 */ /* 0x010fc800078e00ff */
[----:B------:R-:W-:-:S04]  /*11e0*/  IMAD.HI.U32 R5, R15, R5, RZ ;  /* 0x000000050f057227 */ /* 0x000fc800078e00ff */
[----:B---3--:R-:W-:-:S05]  /*11f0*/  IMAD.HI.U32 R18, R16, R6, RZ ;  /* 0x0000000610127227 */ /* 0x008fca00078e00ff */
[-C--:B------:R-:W-:Y:S01]  /*1200*/  @P2 SHF.R.U32.HI R16, RZ, R7.reuse, R18 ;  /* 0x00000007ff102219 */ /* 0x080fe20000011612 */
[----:B------:R-:W-:Y:S01]  /*1210*/  IMAD.HI.U32 R18, R9, R6, RZ ;  /* 0x0000000609127227 */ /* 0x000fe200078e00ff */
[-C--:B-1----:R-:W-:Y:S02]  /*1220*/  @P1 SHF.R.U32.HI R13, RZ, R12.reuse, R17 ;  /* 0x0000000cff0d1219 */ /* 0x082fe40000011611 */
[----:B------:R-:W-:Y:S02]  /*1230*/  SHF.R.U32.HI R5, RZ, R12, R5 ;  /* 0x0000000cff057219 */ /* 0x000fe40000011605 */
[----:B------:R-:W-:Y:S02]  /*1240*/  SHF.R.U32.HI R18, RZ, R7, R18 ;  /* 0x00000007ff127219 */ /* 0x000fe40000011612 */
[----:B------:R-:W-:Y:S01]  /*1250*/  SEL R5, R15, R5, !P1 ;  /* 0x000000050f057207 */ /* 0x000fe20004800000 */
[----:B--2---:R-:W-:Y:S01]  /*1260*/  IMAD.HI.U32 R17, R13, R2, RZ ;  /* 0x000000020d117227 */ /* 0x004fe200078e00ff */
[----:B------:R-:W-:-:S03]  /*1270*/  SEL R18, R9, R18, !P2 ;  /* 0x0000001209127207 */ /* 0x000fc60005000000 */
[----:B------:R-:W-:Y:S01]  /*1280*/  IMAD.HI.U32 R6, R16, R2, RZ ;  /* 0x0000000210067227 */ /* 0x000fe200078e00ff */
[----:B------:R-:W-:-:S04]  /*1290*/  @P0 SHF.R.U32.HI R13, RZ, R3, R17 ;  /* 0x00000003ff0d0219 */ /* 0x000fc80000011611 */
[----:B------:R-:W-:Y:S01]  /*12a0*/  @P0 SHF.R.U32.HI R16, RZ, R3, R6 ;  /* 0x00000003ff100219 */ /* 0x000fe20000011606 */
[----:B------:R-:W-:-:S04]  /*12b0*/  IMAD R13, R13, R11, RZ ;  /* 0x0000000b0d0d7224 */ /* 0x000fc800078e02ff */
[----:B------:R-:W-:Y:S01]  /*12c0*/  IMAD R6, R16, R11, RZ ;  /* 0x0000000b10067224 */ /* 0x000fe200078e02ff */
[----:B------:R-:W-:-:S04]  /*12d0*/  ISETP.GE.AND P1, PT, R5, R13, PT ;  /* 0x0000000d0500720c */ /* 0x000fc80003f26270 */
[----:B------:R-:W-:Y:S01]  /*12e0*/  ISETP.GE.OR P1, PT, R18, R6, P1 ;  /* 0x000000061200720c */ /* 0x000fe20000f26670 */
[----:B------:R-:W-:-:S05]  /*12f0*/  IMAD.HI.U32 R6, R5, R2, RZ ;  /* 0x0000000205067227 */ /* 0x000fca00078e00ff */
[----:B------:R-:W-:-:S04]  /*1300*/  SHF.R.U32.HI R6, RZ, R3, R6 ;  /* 0x00000003ff067219 */ /* 0x000fc80000011606 */
[----:B------:R-:W-:-:S03]  /*1310*/  SEL R6, R5, R6, !P0 ;  /* 0x0000000605067207 */ /* 0x000fc60004000000 */
[----:B------:R-:W-:Y:S01]  /*1320*/  @!P1 IMAD.HI.U32 R7, R18, R2, RZ ;  /* 0x0000000212079227 */ /* 0x000fe200078e00ff */
[----:B------:R-:W-:-:S04]  /*1330*/  IADD3 R2, PT, PT, -R6, RZ, RZ ;  /* 0x000000ff06027210 */ /* 0x000fc80007ffe1ff */
[----:B------:R-:W-:Y:S01]  /*1340*/  @!P1 SHF.R.U32.HI R3, RZ, R3, R7 ;  /* 0x00000003ff039219 */ /* 0x000fe20000011607 */
[----:B------:R-:W-:Y:S01]  /*1350*/  IMAD R2, R11, R2, R5 ;  /* 0x000000020b027224 */ /* 0x000fe200078e0205 */
[----:B------:R-:W-:Y:S02]  /*1360*/  IADD3 R7, PT, PT, -R5, RZ, RZ ;  /* 0x000000ff05077210 */ /* 0x000fe40007ffe1ff */
[----:B------:R-:W-:-:S03]  /*1370*/  @!P1 SEL R3, R18, R3, !P0 ;  /* 0x0000000312039207 */ /* 0x000fc60004000000 */
[----:B------:R-:W-:Y:S02]  /*1380*/  IMAD R7, R4, R7, R15 ;  /* 0x0000000704077224 */ /* 0x000fe400078e020f */
[--C-:B------:R-:W-:Y:S02]  /*1390*/  @!P1 IMAD.IADD R6, R6, 0x1, -R3.reuse ;  /* 0x0000000106069824 */ /* 0x100fe400078e0a03 */
[----:B------:R-:W-:Y:S01]  /*13a0*/  @!P1 IMAD R3, R2, R16, R3 ;  /* 0x0000001002039224 */ /* 0x000fe200078e0203 */
[----:B------:R-:W-:Y:S01]  /*13b0*/  IADD3 R2, PT, PT, -R18, RZ, RZ ;  /* 0x000000ff12027210 */ /* 0x000fe20007ffe1ff */
[----:B------:R-:W-:Y:S02]  /*13c0*/  @!P1 IMAD R5, R6, R11, R18 ;  /* 0x0000000b06059224 */ /* 0x000fe400078e0212 */
[----:B------:R-:W-:Y:S02]  /*13d0*/  @!P1 IMAD.MOV.U32 R18, RZ, RZ, R3 ;  /* 0x000000ffff129224 */ /* 0x000fe400078e0003 */
[----:B------:R-:W-:-:S02]  /*13e0*/  IMAD R2, R14, R2, R9 ;  /* 0x000000020e027224 */ /* 0x000fc400078e0209 */
[----:B------:R-:W-:Y:S02]  /*13f0*/  IMAD R15, R5, R4, R7 ;  /* 0x00000004050f7224 */ /* 0x000fe400078e0207 */
[----:B------:R-:W-:Y:S02]  /*1400*/  IMAD R14, R18, R14, R2 ;  /* 0x0000000e120e7224 */ /* 0x000fe400078e0202 */
.L_x_18:
[----:B------:R-:W-:Y:S05]  /*1410*/  BRA.U UP3, `(.L_x_19) ;  /* 0x0000000103407547 */ /* 0x000fea000b800000 */
[----:B------:R-:W1:Y:S08]  /*1420*/  LDC.64 R4, c[0x0][0xb10] ;  /* 0x0002c400ff047b82 */ /* 0x000e700000000a00 */
[----:B------:R-:W2:Y:S08]  /*1430*/  LDC.64 R2, c[0x0][0xb18] ;  /* 0x0002c600ff027b82 */ /* 0x000eb00000000a00 */
[----:B------:R-:W3:Y:S08]  /*1440*/  LDC R6, c[0x0][0xb20] ;  /* 0x0002c800ff067b82 */ /* 0x000ef00000000800 */
[----:B------:R-:W4:Y:S01]  /*1450*/  LDC R7, c[0x0][0xb0c] ;  /* 0x0002c300ff077b82 */ /* 0x000f220000000800 */
[----:B-1----:R-:W-:-:S05]  /*1460*/  IMAD.HI.U32 R4, R14, R4, RZ ;  /* 0x000000040e047227 */ /* 0x002fca00078e00ff */
[----:B------:R-:W-:Y:S01]  /*1470*/  SHF.R.U32.HI R4, RZ, R5, R4 ;  /* 0x00000005ff047219 */ /* 0x000fe20000011604 */
[----:B--2---:R-:W-:Y:S01]  /*1480*/  IMAD.HI.U32 R3, R15, R3, RZ ;  /* 0x000000030f037227 */ /* 0x004fe200078e00ff */
[----:B------:R-:W-:-:S04]  /*1490*/  ISETP.NE.AND P0, PT, R2, 0x1, PT ;  /* 0x000000010200780c */ /* 0x000fc80003f05270 */
[----:B---3--:R-:W-:-:S04]  /*14a0*/  SHF.R.U32.HI R3, RZ, R6, R3 ;  /* 0x00000006ff037219 */ /* 0x008fc80000011603 */
[----:B------:R-:W-:Y:S02]  /*14b0*/  SEL R3, R15, R3, !P0 ;  /* 0x000000030f037207 */ /* 0x000fe40004000000 */
[----:B----4-:R-:W-:-:S04]  /*14c0*/  ISETP.NE.AND P1, PT, R7, 0x1, PT ;  /* 0x000000010700780c */ /* 0x010fc80003f25270 */
[----:B------:R-:W-:-:S05]  /*14d0*/  SEL R5, R14, R4, !P1 ;  /* 0x000000040e057207 */ /* 0x000fca0004800000 */
[----:B------:R-:W-:Y:S02]  /*14e0*/  IMAD.IADD R4, R3, 0x1, -R5 ;  /* 0x0000000103047824 */ /* 0x000fe400078e0a05 */
[----:B------:R-:W-:Y:S02]  /*14f0*/  IMAD.IADD R3, R5, 0x1, -R3 ;  /* 0x0000000105037824 */ /* 0x000fe400078e0a03 */
[----:B------:R-:W-:Y:S02]  /*1500*/  IMAD R14, R4, R7, R14 ;  /* 0x00000007040e7224 */ /* 0x000fe400078e020e */
[----:B------:R-:W-:Y:S02]  /*1510*/  IMAD R15, R3, R2, R15 ;  /* 0x00000002030f7224 */ /* 0x000fe400078e020f */
.L_x_19:
[----:B------:R-:W-:Y:S05]  /*1520*/  BRA.U !UP1, `(.L_x_20) ;  /* 0x00000001090c7547 */ /* 0x000fea000b800000 */
[----:B------:R-:W-:Y:S01]  /*1530*/  UCGABAR_WAIT ;  /* 0x0000000000007dc7 */ /* 0x000fe20008000000 */
[----:B------:R-:W-:Y:S01]  /*1540*/  CCTL.IVALL ;  /* 0x00000000ff00798f */ /* 0x000fe20002000000 */
[----:B------:R-:W-:Y:S05]  /*1550*/  BRA `(.L_x_21) ;  /* 0x0000000000047947 */ /* 0x000fea0003800000 */
.L_x_20:
[----:B------:R-:W-:Y:S06]  /*1560*/  BAR.SYNC.DEFER_BLOCKING 0x0 ;  /* 0x0000000000007b1d */ /* 0x000fec0000010000 */
.L_x_21:
[----:B------:R-:W-:Y:S05]  /*1570*/  BRA.U UP2, `(.L_x_22) ;  /* 0x00000015020c7547 */ /* 0x000fea000b800000 */
[----:B------:R-:W1:Y:S01]  /*1580*/  LDCU UR4, c[0x0][0x38c] ;  /* 0x00007180ff0477ac */ /* 0x000e620008000800 */
[----:B------:R-:W2:Y:S01]  /*1590*/  LDC R8, c[0x0][0x370] ;  /* 0x0000dc00ff087b82 */ /* 0x000ea20000000800 */
[C---:B------:R-:W-:Y:S01]  /*15a0*/  IMAD.SHL.U32 R19, R9.reuse, 0x80, RZ ;  /* 0x0000008009137824 */ /* 0x040fe200078e00ff */
[----:B------:R-:W-:Y:S01]  /*15b0*/  PLOP3.LUT P1, PT, PT, PT, UP5, 0x80, 0x8 ;  /* 0x000000000008781c */ /* 0x000fe20003f2f058 */
[----:B------:R-:W-:Y:S01]  /*15c0*/  UISETP.NE.AND UP1, UPT, UR10, URZ, UPT ;  /* 0x000000ff0a00728c */ /* 0x000fe2000bf25270 */
[----:B------:R-:W-:Y:S01]  /*15d0*/  ISETP.NE.AND P4, PT, R10, RZ, P5 ;  /* 0x000000ff0a00720c */ /* 0x000fe20002f85270 */
[----:B------:R-:W-:Y:S01]  /*15e0*/  IMAD.SHL.U32 R18, R9, 0x40, RZ ;  /* 0x0000004009127824 */ /* 0x000fe200078e00ff */
[----:B------:R-:W-:Y:S01]  /*15f0*/  PLOP3.LUT P1, PT, P1, PT, PT, 0x8, 0x80 ;  /* 0x000000000080781c */ /* 0x000fe20000f2e170 */
[----:B------:R-:W-:Y:S01]  /*1600*/  IMAD.MOV.U32 R17, RZ, RZ, 0x1 ;  /* 0x00000001ff117424 */ /* 0x000fe200078e00ff */
[----:B------:R-:W3:Y:S01]  /*1610*/  LDC R0, c[0x0][0x374] ;  /* 0x0000dd00ff007b82 */ /* 0x000ee20000000800 */
[----:B------:R-:W-:Y:S01]  /*1620*/  IMAD.MOV.U32 R16, RZ, RZ, RZ ;  /* 0x000000ffff107224 */ /* 0x000fe200078e00ff */
[----:B------:R-:W-:Y:S01]  /*1630*/  CS2R R12, SRZ ;  /* 0x00000000000c7805 */ /* 0x000fe2000001ff00 */
[----:B------:R-:W-:Y:S01]  /*1640*/  IMAD.MOV.U32 R11, RZ, RZ, 0x1 ;  /* 0x00000001ff0b7424 */ /* 0x000fe200078e00ff */
[----:B------:R-:W-:Y:S01]  /*1650*/  LOP3.LUT R19, R19, 0x80, RZ, 0xc0, !PT ;  /* 0x0000008013137812 */ /* 0x000fe200078ec0ff */
[----:B------:R-:W4:Y:S01]  /*1660*/  LDCU.64 UR14, c[0x0][0x348] ;  /* 0x00006900ff0e77ac */ /* 0x000f220008000a00 */
[----:B-1----:R-:W-:-:S02]  /*1670*/  UIADD3 UR5, UPT, UPT, UR4, 0x7f, URZ ;  /* 0x0000007f04057890 */ /* 0x002fc4000fffe0ff */
[----:B------:R-:W-:Y:S02]  /*1680*/  USEL UR22, UR6, 0x2, UP1 ;  /* 0x0000000206167887 */ /* 0x000fe40008800000 */
[----:B------:R-:W-:Y:S01]  /*1690*/  USHF.R.S32.HI UR7, URZ, 0x1f, UR5 ;  /* 0x0000001fff077899 */ /* 0x000fe20008011405 */
[----:B------:R-:W-:-:S03]  /*16a0*/  UMOV UR23, URZ ;  /* 0x000000ff00177c82 */ /* 0x000fc60008000000 */
[----:B------:R-:W-:Y:S02]  /*16b0*/  ULEA.HI UR7, UR7, UR5, URZ, 0x7 ;  /* 0x0000000507077291 */ /* 0x000fe4000f8f38ff */
[----:B------:R-:W-:Y:S02]  /*16c0*/  UIADD3 UR5, UPT, UPT, UR4, -0x1, URZ ;  /* 0xffffffff04057890 */ /* 0x000fe4000fffe0ff */
[----:B------:R-:W-:Y:S02]  /*16d0*/  USHF.R.S32.HI UR7, URZ, 0x7, UR7 ;  /* 0x00000007ff077899 */ /* 0x000fe40008011407 */
[----:B------:R-:W-:Y:S02]  /*16e0*/  UISETP.GE.U32.AND UP2, UPT, UR5, -0xff, UPT ;  /* 0xffffff010500788c */ /* 0x000fe4000bf46070 */
[----:B------:R-:W-:Y:S02]  /*16f0*/  UISETP.LT.U32.AND UP0, UPT, UR7, 0x4, UPT ;  /* 0x000000040700788c */ /* 0x000fe4000bf01070 */
[----:B------:R-:W-:-:S02]  /*1700*/  UIADD3 UR4, UPT, UPT, UR4, 0xfe, URZ ;  /* 0x000000fe04047890 */ /* 0x000fc4000fffe0ff */
[----:B------:R-:W-:-:S04]  /*1710*/  USEL UR5, UR7, 0x4, UP0 ;  /* 0x0000000407057887 */ /* 0x000fc80008000000 */
[----:B------:R-:W-:Y:S02]  /*1720*/  UIADD3 UR21, UPT, UPT, UR5, -0x1, URZ ;  /* 0xffffffff05157890 */ /* 0x000fe4000fffe0ff */
[----:B------:R-:W-:Y:S02]  /*1730*/  @UP2 UIADD3 UR21, UPT, UPT, UR5, URZ, URZ ;  /* 0x000000ff05152290 */ /* 0x000fe4000fffe0ff */
[----:B------:R-:W-:Y:S02]  /*1740*/  UIADD3 UR29, UPT, UPT, UR7, -UR5, URZ ;  /* 0x80000005071d7290 */ /* 0x000fe4000fffe0ff */
[----:B------:R-:W-:Y:S02]  /*1750*/  UIADD3 UR13, UPT, UPT, UR21, 0x1, URZ ;  /* 0x00000001150d7890 */ /* 0x000fe4000fffe0ff */
[----:B--2-4-:R-:W-:-:S12]  /*1760*/  UIADD3 UR21, UPT, UPT, -UR21, URZ, URZ ;  /* 0x000000ff15157290 */ /* 0x014fd8000fffe1ff */
.L_x_42:
[----:B------:R-:W-:Y:S01]  /*1770*/  UISETP.NE.AND UP0, UPT, UR37, URZ, UPT ;  /* 0x000000ff2500728c */ /* 0x000fe2000bf05270 */
[----:B------:R-:W1:Y:S08]  /*1780*/  S2UR UR37, SR_CgaCtaId ;  /* 0x00000000002579c3 */ /* 0x000e700000008800 */
[----:B------:R-:W-:Y:S05]  /*1790*/  BRA.U UP0, `(.L_x_23) ;  /* 0x0000000100347547 */ /* 0x000fea000b800000 */
[----:B------:R-:W2:Y:S01]  /*17a0*/  S2R R2, SR_CgaCtaId ;  /* 0x0000000000027919 */ /* 0x000ea20000008800 */
[----:B------:R-:W-:-:S04]  /*17b0*/  MOV R3, 0x400 ;  /* 0x0000040000037802 */ /* 0x000fc80000000f00 */
[----:B--2---:R-:W-:Y:S02]  /*17c0*/  LEA R2, R2, R3, 0x18 ;  /* 0x0000000302027211 */ /* 0x004fe400078ec0ff */
[----:B------:R-:W-:-:S03]  /*17d0*/  SHF.L.U32 R3, R11, 0x1f, RZ ;  /* 0x0000001f0b037819 */ /* 0x000fc600000006ff */
[----:B------:R-:W-:-:S04]  /*17e0*/  IMAD R2, R12, 0x8, R2 ;  /* 0x000000080c027824 */ /* 0x000fc800078e0202 */
[----:B------:R-:W2:Y:S02]  /*17f0*/  SYNCS.PHASECHK.TRANS64.TRYWAIT P0, [R2+URZ+0x100], R3 ;  /* 0x00010003020075a7 */ /* 0x000ea400080011ff */
[----:B--2---:R-:W-:Y:S05]  /*1800*/  @!P0 BRA `(.L_x_24) ;  /* 0x0000008000a88947 */ /* 0x004fea0003800000 */
.L_x_149:
[----:B------:R-:W-:Y:S01]  /*1810*/  VIADD R12, R12, 0x1 ;  /* 0x000000010c0c7836 */ /* 0x000fe20000000000 */
[----:B------:R2:W-:Y:S04]  /*1820*/  SYNCS.ARRIVE.TRANS64.A1T0 RZ, [R2+URZ+0xf0], RZ ;  /* 0x0000f0ff02ff79a7 */ /* 0x0005e800081000ff */
[----:B------:R-:W-:-:S04]  /*1830*/  ISETP.NE.AND P0, PT, R12, 0x2, PT ;  /* 0x000000020c00780c */ /* 0x000fc80003f05270 */
[----:B------:R-:W-:Y:S02]  /*1840*/  SEL R12, R12, RZ, P0 ;  /* 0x000000ff0c0c7207 */ /* 0x000fe40000000000 */
[----:B--2---:R-:W-:-:S04]  /*1850*/  SEL R2, RZ, 0x1, P0 ;  /* 0x00000001ff027807 */ /* 0x004fc80000000000 */
[----:B------:R-:W-:-:S07]  /*1860*/  LOP3.LUT R11, R11, R2, RZ, 0x3c, !PT ;  /* 0x000000020b0b7212 */ /* 0x000fce00078e3cff */
.L_x_23:
[----:B------:R-:W-:Y:S01]  /*1870*/  UMOV UR6, 0x400 ;  /* 0x0000040000067882 */ /* 0x000fe20000000000 */
[----:B------:R-:W-:Y:S01]  /*1880*/  SHF.L.U32 R2, R17, 0x1f, RZ ;  /* 0x0000001f11027819 */ /* 0x000fe200000006ff */
[----:B-1----:R-:W-:Y:S01]  /*1890*/  ULEA UR6, UR37, UR6, 0x18 ;  /* 0x0000000625067291 */ /* 0x002fe2000f8ec0ff */
[----:B------:R-:W-:Y:S01]  /*18a0*/  R2UR UR35, R18 ;  /* 0x00000000122372ca */ /* 0x000fe200000e0000 */
[----:B------:R-:W-:Y:S01]  /*18b0*/  UISETP.GE.U32.AND UP0, UPT, UR4, 0xff, UPT ;  /* 0x000000ff0400788c */ /* 0x000fe2000bf06070 */
[----:B------:R-:W-:Y:S01]  /*18c0*/  R2UR UR19, R19 ;  /* 0x00000000131372ca */ /* 0x000fe200000e0000 */
[----:B------:R-:W-:Y:S01]  /*18d0*/  ULEA UR8, UR23, UR6, 0x3 ;  /* 0x0000000617087291 */ /* 0x000fe2000f8e18ff */
[----:B------:R-:W-:-:S08]  /*18e0*/  UMOV UR30, URZ ;  /* 0x000000ff001e7c82 */ /* 0x000fd00008000000 */
[----:B------:R1:W2:Y:S01]  /*18f0*/  SYNCS.PHASECHK.TRANS64.TRYWAIT P0, [UR8+0x20], R2 ;  /* 0x00002002ff0075a7 */ /* 0x0002a20008001108 */
[----:B------:R-:W-:-:S13]  /*1900*/  R2UR UR8, R15 ;  /* 0x000000000f0872ca */ /* 0x000fda00000e0000 */
[----:B------:R-:W-:Y:S01]  /*1910*/  ULEA UR19, UR8, UR19, 0x8 ;  /* 0x0000001308137291 */ /* 0x000fe2000f8e40ff */
[----:B-1----:R-:W-:-:S05]  /*1920*/  LEA.HI R2, R14, R14, RZ, 0x1 ;  /* 0x0000000e0e027211 */ /* 0x002fca00078f08ff */
[----:B------:R-:W-:-:S05]  /*1930*/  IMAD.SHL.U32 R2, R2, 0x40, RZ ;  /* 0x0000004002027824 */ /* 0x000fca00078e00ff */
[----:B------:R-:W-:-:S04]  /*1940*/  LOP3.LUT R2, R2, 0xffffff80, RZ, 0xc0, !PT ;  /* 0xffffff8002027812 */ /* 0x000fc800078ec0ff */
[----:B------:R-:W-:-:S13]  /*1950*/  R2UR UR9, R2 ;  /* 0x00000000020972ca */ /* 0x000fda00000e0000 */
[----:B------:R-:W-:Y:S01]  /*1960*/  ULOP3.LUT UR35, UR9, 0x40, UR35, 0xf8, !UPT ;  /* 0x0000004009237892 */ /* 0x000fe2000f8ef823 */
[----:B------:R-:W-:Y:S11]  /*1970*/  BRA.U !UP0, `(.L_x_25) ;  /* 0x0000000108f07547 */ /* 0x000ff6000b800000 */
[----:B------:R-:W-:Y:S01]  /*1980*/  UMOV UR31, UR21 ;  /* 0x00000015001f7c82 */ /* 0x000fe20008000000 */
[----:B------:R-:W-:Y:S01]  /*1990*/  UMOV UR44, UR23 ;  /* 0x00000017002c7c82 */ /* 0x000fe20008000000 */
[----:B------:R-:W-:-:S05]  /*19a0*/  UMOV UR26, 0x40 ;  /* 0x00000040001a7882 */ /* 0x000fca0000000000 */
.L_x_31:
[----:B------:R-:W-:Y:S01]  /*19b0*/  ULEA UR33, UR44, UR6, 0x3 ;  /* 0x000000062c217291 */ /* 0x000fe2000f8e18ff */
[----:B------:R-:W-:Y:S01]  /*19c0*/  @P5 MOV R3, 0x18000 ;  /* 0x0001800000035802 */ /* 0x000fe20000000f00 */
[----:B--2-4-:R-:W-:Y:S10]  /*19d0*/  @P0 BRA `(.L_x_26) ;  /* 0x00000000000c0947 */ /* 0x014ff40003800000 */
[----:B------:R-:W-:-:S04]  /*19e0*/  SHF.L.U32 R4, R17, 0x1f, RZ ;  /* 0x0000001f11047819 */ /* 0x000fc800000006ff */
[----:B------:R-:W1:Y:S02]  /*19f0*/  SYNCS.PHASECHK.TRANS64.TRYWAIT P0, [UR33+0x20], R4 ;  /* 0x00002004ff0075a7 */ /* 0x000e640008001121 */
[----:B-1----:R-:W-:Y:S05]  /*1a00*/  @!P0 BRA `(.L_x_27) ;  /* 0x00000080003c8947 */ /* 0x002fea0003800000 */
.L_x_26:
[----:B------:R2:W-:Y:S01]  /*1a10*/  @P5 SYNCS.ARRIVE.TRANS64 RZ, [UR33], R3 ;  /* 0x00000003ffff59a7 */ /* 0x0005e20008000021 */
[----:B------:R-:W-:Y:S02]  /*1a20*/  ULOP3.LUT UR8, UR22, 0x2, URZ, 0xfc, !UPT ;  /* 0x0000000216087892 */ /* 0x000fe4000f8efcff */
[----:B------:R-:W-:Y:S02]  /*1a30*/  UIADD3 UR31, UPT, UPT, UR31, 0x1, URZ ;  /* 0x000000011f1f7890 */ /* 0x000fe4000fffe0ff */
[----:B------:R-:W-:Y:S02]  /*1a40*/  UISETP.NE.AND UP0, UPT, UR8, 0x2, UPT ;  /* 0x000000020800788c */ /* 0x000fe4000bf05270 */
[----:B------:R-:W-:-:S07]  /*1a50*/  UISETP.NE.AND UP2, UPT, UR31, 0x1, UPT ;  /* 0x000000011f00788c */ /* 0x000fce000bf45270 */
[----:B------:R-:W-:Y:S05]  /*1a60*/  BRA.U UP0, `(.L_x_28) ;  /* 0x0000000100047547 */ /* 0x000fea000b800000 */
[----:B------:R-:W-:Y:S05]  /*1a70*/  BPT.TRAP 0x1 ;  /* 0x000000040000795c */ /* 0x000fea0000300000 */
.L_x_28:
[----:B------:R-:W-:Y:S04]  /*1a80*/  BSSY.RECONVERGENT B0, `(.L_x_29) ;  /* 0x0000003000007945 */ /* 0x000fe80003800200 */
[----:B------:R-:W-:Y:S05]  /*1a90*/  @!P4 BRA `(.L_x_30) ;  /* 0x000000000004c947 */ /* 0x000fea0003800000 */
[----:B------:R-:W-:Y:S05]  /*1aa0*/  BPT.TRAP 0x1 ;  /* 0x000000040000795c */ /* 0x000fea0000300000 */
.L_x_30:
[----:B------:R-:W-:Y:S05]  /*1ab0*/  BSYNC.RECONVERGENT B0 ;  /* 0x0000000000007941 */ /* 0x000fea0003800200 */
.L_x_29:
[----:B------:R-:W-:Y:S02]  /*1ac0*/  UIADD3 UR23, UPT, UPT, UR44, 0x1, URZ ;  /* 0x000000012c177890 */ /* 0x000fe4000fffe0ff */
[----:B------:R-:W-:Y:S02]  /*1ad0*/  ULEA UR24, UR44, UR6, 0xe ;  /* 0x000000062c187291 */ /* 0x000fe4000f8e70ff */
[----:B------:R-:W-:Y:S02]  /*1ae0*/  UISETP.NE.AND UP0, UPT, UR23, 0x4, UPT ;  /* 0x000000041700788c */ /* 0x000fe4000bf05270 */
[----:B------:R-:W-:Y:S02]  /*1af0*/  UIADD3 UR42, UP1, UPT, UR14, 0x80, URZ ;  /* 0x000000800e2a7890 */ /* 0x000fe4000ff3e0ff */
[----:B------:R-:W-:Y:S02]  /*1b00*/  USEL UR9, URZ, 0x1, UP0 ;  /* 0x00000001ff097887 */ /* 0x000fe40008000000 */
[----:B------:R-:W-:-:S02]  /*1b10*/  USEL UR23, UR23, URZ, UP0 ;  /* 0x000000ff17177287 */ /* 0x000fc40008000000 */
[----:B------:R-:W-:Y:S02]  /*1b20*/  UIADD3 UR40, UP0, UPT, UR14, 0x180, URZ ;  /* 0x000001800e287890 */ /* 0x000fe4000ff1e0ff */
[----:B------:R-:W-:Y:S01]  /*1b30*/  ULEA UR8, UR23, UR6, 0x3 ;  /* 0x0000000617087291 */ /* 0x000fe2000f8e18ff */
[----:B------:R-:W-:Y:S01]  /*1b40*/  LOP3.LUT R17, R17, UR9, RZ, 0x3c, !PT ;  /* 0x0000000911117c12 */ /* 0x000fe2000f8e3cff */
[----:B------:R-:W-:Y:S02]  /*1b50*/  UIADD3 UR34, UPT, UPT, UR26, -0x40, URZ ;  /* 0xffffffc01a227890 */ /* 0x000fe4000fffe0ff */
[----:B------:R-:W-:Y:S01]  /*1b60*/  ULOP3.LUT UR33, UR33, 0xfefffff8, URZ, 0xc0, !UPT ;  /* 0xfefffff821217892 */ /* 0x000fe2000f8ec0ff */
[----:B-1----:R-:W-:Y:S01]  /*1b70*/  SHF.L.U32 R2, R17, 0x1f, RZ ;  /* 0x0000001f11027819 */ /* 0x002fe200000006ff */
[----:B------:R-:W-:Y:S02]  /*1b80*/  UIADD3.X UR43, UPT, UPT, URZ, UR15, URZ, UP1, !UPT ;  /* 0x0000000fff2b7290 */ /* 0x000fe40008ffe4ff */
[----:B------:R-:W-:Y:S01]  /*1b90*/  UIADD3 UR32, UPT, UPT, UR24, 0x8400, URZ ;  /* 0x0000840018207890 */ /* 0x000fe2000fffe0ff */
[----:B------:R1:W4:Y:S01]  /*1ba0*/  SYNCS.PHASECHK.TRANS64.TRYWAIT P0, [UR8+0x20], R2 ;  /* 0x00002002ff0075a7 */ /* 0x0003220008001108 */
[----:B------:R-:W-:-:S02]  /*1bb0*/  ULEA UR8, UR44, UR6, 0xf ;  /* 0x000000062c087291 */ /* 0x000fc4000f8e78ff */
[----:B------:R-:W-:Y:S02]  /*1bc0*/  UIADD3 UR24, UPT, UPT, UR24, 0xa400, URZ ;  /* 0x0000a40018187890 */ /* 0x000fe4000fffe0ff */
[----:B------:R-:W-:Y:S02]  /*1bd0*/  UIADD3.X UR41, UPT, UPT, URZ, UR15, URZ, UP0, !UPT ;  /* 0x0000000fff297290 */ /* 0x000fe400087fe4ff */
[----:B------:R-:W-:Y:S02]  /*1be0*/  UIADD3 UR16, UPT, UPT, UR8, 0x18400, URZ ;  /* 0x0001840008107890 */ /* 0x000fe4000fffe0ff */
[----:B------:R-:W-:Y:S01]  /*1bf0*/  UIADD3 UR8, UPT, UPT, UR8, 0x1c400, URZ ;  /* 0x0001c40008087890 */ /* 0x000fe2000fffe0ff */
[----:B------:R-:W-:Y:S01]  /*1c00*/  UMOV UR38, 0x0 ;  /* 0x0000000000267882 */ /* 0x000fe20000000000 */
[----:B------:R-:W-:Y:S01]  /*1c10*/  UMOV UR39, 0x10000000 ;  /* 0x1000000000277882 */ /* 0x000fe20000000000 */
[----:B------:R-:W-:Y:S01]  /*1c20*/  UMOV UR27, UR35 ;  /* 0x00000023001b7c82 */ /* 0x000fe20008000000 */
[----:B------:R-:W-:Y:S01]  /*1c30*/  UMOV UR28, UR36 ;  /* 0x00000024001c7c82 */ /* 0x000fe20008000000 */
[----:B------:R-:W-:Y:S01]  /*1c40*/  UMOV UR25, UR33 ;  /* 0x0000002100197c82 */ /* 0x000fe20008000000 */
[----:B------:R-:W-:Y:S01]  /*1c50*/  UMOV UR20, UR36 ;  /* 0x0000002400147c82 */ /* 0x000fe20008000000 */
[----:B------:R-:W-:Y:S01]  /*1c60*/  UMOV UR17, UR33 ;  /* 0x0000002100117c82 */ /* 0x000fe20008000000 */
[----:B------:R-:W-:Y:S01]  /*1c70*/  UMOV UR18, UR34 ;  /* 0x0000002200127c82 */ /* 0x000fe20008000000 */
[----:B------:R-:W-:Y:S01]  /*1c80*/  UTMALDG.3D.2CTA [UR32], [UR42], desc[UR38] ;  /* 0x000026202a0075b4 */ /* 0x000fe20008211000 */
[----:B------:R-:W-:Y:S01]  /*1c90*/  UMOV UR10, UR26 ;  /* 0x0000001a000a7c82 */ /* 0x000fe20008000000 */
[----:B------:R-:W-:Y:S01]  /*1ca0*/  UMOV UR11, UR19 ;  /* 0x00000013000b7c82 */ /* 0x000fe20008000000 */
[----:B------:R-:W-:Y:S01]  /*1cb0*/  UMOV UR12, UR36 ;  /* 0x00000024000c7c82 */ /* 0x000fe20008000000 */
[----:B------:R-:W-:Y:S01]  /*1cc0*/  UMOV UR9, UR33 ;  /* 0x0000002100097c82 */ /* 0x000fe20008000000 */
[----:B------:R-:W-:Y:S01]  /*1cd0*/  UMOV UR30, UR13 ;  /* 0x0000000d001e7c82 */ /* 0x000fe20008000000 */
[----:B------:R-:W-:Y:S01]  /*1ce0*/  UMOV UR44, UR23 ;  /* 0x00000017002c7c82 */ /* 0x000fe20008000000 */
[----:B------:R2:W-:Y:S01]  /*1cf0*/  UTMALDG.3D.2CTA [UR24], [UR42], desc[UR38] ;  /* 0x000026182a0075b4 */ /* 0x0005e20008211000 */
[----:B------:R1:W-:Y:S01]  /*1d00*/  UTMALDG.3D.2CTA [UR16], [UR40], desc[UR38] ;  /* 0x00002610280075b4 */ /* 0x0003e20008211000 */
[----:B------:R1:W-:Y:S01]  /*1d10*/  UTMALDG.3D.2CTA [UR8], [UR40], desc[UR38] ;  /* 0x00002608280075b4 */ /* 0x0003e20008211000 */
[----:B--2---:R-:W-:Y:S01]  /*1d20*/  UIADD3 UR26, UPT, UPT, UR26, 0x80, URZ ;  /* 0x000000801a1a7890 */ /* 0x004fe2000fffe0ff */
[----:B-1----:R-:W-:Y:S11]  /*1d30*/  BRA.U UP2, `(.L_x_31) ;  /* 0xfffffffd021c7547 */ /* 0x002ff6000b83ffff */
.L_x_25:
[----:B------:R-:W-:Y:S01]  /*1d40*/  ULEA UR8, UR23, UR6, 0x3 ;  /* 0x0000000617087291 */ /* 0x000fe2000f8e18ff */
[----:B------:R-:W-:Y:S01]  /*1d50*/  SHF.L.U32 R2, R17, 0x1f, RZ ;  /* 0x0000001f11027819 */ /* 0x000fe200000006ff */
[----:B------:R-:W-:Y:S01]  /*1d60*/  @!P1 SYNCS.ARRIVE.TRANS64.A1T0 RZ, [UR6+0x88], RZ ;  /* 0x000088ffffff99a7 */ /* 0x000fe20008100006 */
[----:B------:R-:W-:-:S06]  /*1d70*/  UISETP.GT.AND UP0, UPT, UR7, UR5, UPT ;  /* 0x000000050700728c */ /* 0x000fcc000bf04270 */
[----:B--2-4-:R1:W2:Y:S03]  /*1d80*/  SYNCS.PHASECHK.TRANS64.TRYWAIT P0, [UR8+0x20], R2 ;  /* 0x00002002ff0075a7 */ /* 0x0142a60008001108 */
[----:B------:R-:W-:Y:S05]  /*1d90*/  BRA.U !UP0, `(.L_x_32) ;  /* 0x0000000108e87547 */ /* 0x000fea000b800000 */
[----:B------:R-:W-:Y:S01]  /*1da0*/  UIADD3 UR31, UPT, UPT, UR29, UR30, URZ ;  /* 0x0000001e1d1f7290 */ /* 0x000fe2000fffe0ff */
[----:B------:R-:W-:-:S11]  /*1db0*/  UMOV UR44, UR23 ;  /* 0x00000017002c7c82 */ /* 0x000fd60008000000 */
.L_x_38:
[----:B------:R-:W-:Y:S01]  /*1dc0*/  ULEA UR33, UR44, UR6, 0x3 ;  /* 0x000000062c217291 */ /* 0x000fe2000f8e18ff */
[----:B--2---:R-:W-:Y:S01]  /*1dd0*/  @P5 MOV R3, 0x18000 ;  /* 0x0001800000035802 */ /* 0x004fe20000000f00 */
[----:B-12---:R-:W-:Y:S10]  /*1de0*/  @P0 BRA `(.L_x_33) ;  /* 0x00000000000c0947 */ /* 0x006ff40003800000 */
[----:B------:R-:W-:-:S04]  /*1df0*/  SHF.L.U32 R4, R17, 0x1f, RZ ;  /* 0x0000001f11047819 */ /* 0x000fc800000006ff */
[----:B------:R-:W2:Y:S02]  /*1e00*/  SYNCS.PHASECHK.TRANS64.TRYWAIT P0, [UR33+0x20], R4 ;  /* 0x00002004ff0075a7 */ /* 0x000ea40008001121 */
[----:B--2---:R-:W-:Y:S05]  /*1e10*/  @!P0 BRA `(.L_x_34) ;  /* 0x0000007c00508947 */ /* 0x004fea0003800000 */
.L_x_33:
[----:B------:R2:W-:Y:S01]  /*1e20*/  @P5 SYNCS.ARRIVE.TRANS64 RZ, [UR33], R3 ;  /* 0x00000003ffff59a7 */ /* 0x0005e20008000021 */
[----:B------:R-:W-:-:S04]  /*1e30*/  ULOP3.LUT UR8, UR22, 0x2, URZ, 0xfc, !UPT ;  /* 0x0000000216087892 */ /* 0x000fc8000f8efcff */
[----:B------:R-:W-:-:S09]  /*1e40*/  UISETP.NE.AND UP0, UPT, UR8, 0x2, UPT ;  /* 0x000000020800788c */ /* 0x000fd2000bf05270 */
[----:B------:R-:W-:Y:S05]  /*1e50*/  BRA.U UP0, `(.L_x_35) ;  /* 0x0000000100047547 */ /* 0x000fea000b800000 */
[----:B------:R-:W-:Y:S05]  /*1e60*/  BPT.TRAP 0x1 ;  /* 0x000000040000795c */ /* 0x000fea0000300000 */
.L_x_35:
[----:B------:R-:W-:Y:S04]  /*1e70*/  BSSY.RECONVERGENT B0, `(.L_x_36) ;  /* 0x0000003000007945 */ /* 0x000fe80003800200 */
[----:B------:R-:W-:Y:S05]  /*1e80*/  @!P4 BRA `(.L_x_37) ;  /* 0x000000000004c947 */ /* 0x000fea0003800000 */
[----:B------:R-:W-:Y:S05]  /*1e90*/  BPT.TRAP 0x1 ;  /* 0x000000040000795c */ /* 0x000fea0000300000 */
.L_x_37:
[----:B------:R-:W-:Y:S05]  /*1ea0*/  BSYNC.RECONVERGENT B0 ;  /* 0x0000000000007941 */ /* 0x000fea0003800200 */
.L_x_36:
[----:B------:R-:W-:Y:S02]  /*1eb0*/  UIADD3 UR23, UPT, UPT, UR44, 0x1, URZ ;  /* 0x000000012c177890 */ /* 0x000fe4000fffe0ff */
[----:B------:R-:W-:Y:S02]  /*1ec0*/  ULEA UR24, UR44, UR6, 0xe ;  /* 0x000000062c187291 */ /* 0x000fe4000f8e70ff */
[----:B------:R-:W-:Y:S02]  /*1ed0*/  UISETP.NE.AND UP0, UPT, UR23, 0x4, UPT ;  /* 0x000000041700788c */ /* 0x000fe4000bf05270 */
[----:B------:R-:W-:Y:S02]  /*1ee0*/  UIADD3 UR42, UP1, UPT, UR14, 0x80, URZ ;  /* 0x000000800e2a7890 */ /* 0x000fe4000ff3e0ff */
[----:B------:R-:W-:Y:S02]  /*1ef0*/  USEL UR9, URZ, 0x1, UP0 ;  /* 0x00000001ff097887 */ /* 0x000fe40008000000 */
[----:B------:R-:W-:-:S02]  /*1f00*/  USEL UR23, UR23, URZ, UP0 ;  /* 0x000000ff17177287 */ /* 0x000fc40008000000 */
[----:B------:R-:W-:Y:S02]  /*1f10*/  USHF.L.U32 UR34, UR30, 0x7, URZ ;  /* 0x000000071e227899 */ /* 0x000fe400080006ff */
[----:B------:R-:W-:Y:S01]  /*1f20*/  ULEA UR8, UR23, UR6, 0x3 ;  /* 0x0000000617087291 */ /* 0x000fe2000f8e18ff */
[----:B------:R-:W-:Y:S01]  /*1f30*/  LOP3.LUT R17, R17, UR9, RZ, 0x3c, !PT ;  /* 0x0000000911117c12 */ /* 0x000fe2000f8e3cff */
[----:B------:R-:W-:Y:S02]  /*1f40*/  UIADD3 UR40, UP0, UPT, UR14, 0x180, URZ ;  /* 0x000001800e287890 */ /* 0x000fe4000ff1e0ff */
[----:B------:R-:W-:Y:S01]  /*1f50*/  ULOP3.LUT UR33, UR33, 0xfefffff8, URZ, 0xc0, !UPT ;  /* 0xfefffff821217892 */ /* 0x000fe2000f8ec0ff */
[----:B-1----:R-:W-:Y:S01]  /*1f60*/  SHF.L.U32 R2, R17, 0x1f, RZ ;  /* 0x0000001f11027819 */ /* 0x002fe200000006ff */
[----:B------:R-:W-:Y:S02]  /*1f70*/  UIADD3.X UR43, UPT, UPT, URZ, UR15, URZ, UP1, !UPT ;  /* 0x0000000fff2b7290 */ /* 0x000fe40008ffe4ff */
[----:B------:R-:W-:Y:S01]  /*1f80*/  UIADD3 UR32, UPT, UPT, UR24, 0x8400, URZ ;  /* 0x0000840018207890 */ /* 0x000fe2000fffe0ff */
[----:B------:R4:W1:Y:S01]  /*1f90*/  SYNCS.PHASECHK.TRANS64.TRYWAIT P0, [UR8+0x20], R2 ;  /* 0x00002002ff0075a7 */ /* 0x0008620008001108 */
[----:B------:R-:W-:-:S02]  /*1fa0*/  ULEA UR8, UR44, UR6, 0xf ;  /* 0x000000062c087291 */ /* 0x000fc4000f8e78ff */
[----:B------:R-:W-:Y:S02]  /*1fb0*/  UIADD3 UR26, UPT, UPT, UR34, 0x40, URZ ;  /* 0x00000040221a7890 */ /* 0x000fe4000fffe0ff */
        /* <DEDUP_REMOVED lines=12> */
[----:B------:R4:W-:Y:S01]  /*2080*/  UTMALDG.3D.2CTA [UR32], [UR42], desc[UR38] ;  /* 0x000026202a0075b4 */ /* 0x0009e20008211000 */
[----:B------:R-:W-:Y:S01]  /*2090*/  UMOV UR11, UR19 ;  /* 0x00000013000b7c82 */ /* 0x000fe20008000000 */
[----:B------:R-:W-:Y:S01]  /*20a0*/  UMOV UR12, UR36 ;  /* 0x00000024000c7c82 */ /* 0x000fe20008000000 */
[----:B------:R-:W-:Y:S01]  /*20b0*/  UMOV UR9, UR33 ;  /* 0x0000002100097c82 */ /* 0x000fe20008000000 */
[----:B------:R-:W-:Y:S01]  /*20c0*/  UMOV UR10, UR26 ;  /* 0x0000001a000a7c82 */ /* 0x000fe20008000000 */
[----:B------:R-:W-:Y:S01]  /*20d0*/  UIADD3 UR30, UPT, UPT, UR30, 0x1, URZ ;  /* 0x000000011e1e7890 */ /* 0x000fe2000fffe0ff */
[----:B------:R-:W-:Y:S01]  /*20e0*/  UMOV UR44, UR23 ;  /* 0x00000017002c7c82 */ /* 0x000fe20008000000 */
[----:B------:R4:W-:Y:S02]  /*20f0*/  UTMALDG.3D.2CTA [UR24], [UR42], desc[UR38] ;  /* 0x000026182a0075b4 */ /* 0x0009e40008211000 */
[----:B------:R-:W-:Y:S01]  /*2100*/  UISETP.NE.AND UP0, UPT, UR30, UR31, UPT ;  /* 0x0000001f1e00728c */ /* 0x000fe2000bf05270 */
[----:B------:R4:W-:Y:S01]  /*2110*/  UTMALDG.3D.2CTA [UR16], [UR40], desc[UR38] ;  /* 0x00002610280075b4 */ /* 0x0009e20008211000 */
[----:B------:R4:W-:Y:S07]  /*2120*/  UTMALDG.3D.2CTA [UR8], [UR40], desc[UR38] ;  /* 0x00002608280075b4 */ /* 0x0009ee0008211000 */
[----:B----4-:R-:W-:Y:S05]  /*2130*/  BRA.U UP0, `(.L_x_38) ;  /* 0xfffffffd00207547 */ /* 0x010fea000b83ffff */
.L_x_32:
[C---:B-1----:R-:W-:Y:S01]  /*2140*/  LEA R2, R16.reuse, UR6, 0x3 ;  /* 0x0000000610027c11 */ /* 0x042fe2000f8e18ff */
[----:B------:R-:W-:Y:S01]  /*2150*/  NOP ;  /* 0x0000000000007918 */ /* 0x000fe20000000000 */
[----:B--2---:R-:W-:Y:S02]  /*2160*/  SHF.L.U32 R3, R13, 0x1f, RZ ;  /* 0x0000001f0d037819 */ /* 0x004fe400000006ff */
[----:B------:R-:W-:Y:S02]  /*2170*/  LEA R4, R16, UR6, 0x4 ;  /* 0x0000000610047c11 */ /* 0x000fe4000f8e20ff */
[----:B------:R-:W1:Y:S02]  /*2180*/  SYNCS.PHASECHK.TRANS64.TRYWAIT P0, [R2+URZ+0x90], R3 ;  /* 0x00009003020075a7 */ /* 0x000e6400080011ff */
[----:B-1----:R-:W-:Y:S05]  /*2190*/  @!P0 BRA `(.L_x_39) ;  /* 0x0000007800888947 */ /* 0x002fea0003800000 */
.L_x_152:
[----:B------:R-:W2:Y:S01]  /*21a0*/  LDS.128 R4, [R4+0x120] ;  /* 0x0001200004047984 */ /* 0x000ea20000000c00 */
[----:B------:R-:W-:Y:S01]  /*21b0*/  ISETP.GE.AND P0, PT, R40, 0x1, PT ;  /* 0x000000012800780c */ /* 0x000fe20003f06270 */
[----:B-1----:R-:W-:Y:S01]  /*21c0*/  VIADD R2, R2, 0xa0 ;  /* 0x000000a002027836 */ /* 0x002fe20000000000 */
[----:B------:R-:W-:Y:S01]  /*21d0*/  @!PT LDS RZ, [RZ] ;  /* 0x00000000fffff984 */ /* 0x000fe20000000800 */
[----:B------:R-:W-:Y:S01]  /*21e0*/  @!PT LDS RZ, [RZ] ;  /* 0x00000000fffff984 */ /* 0x000fe20000000800 */
[----:B------:R-:W-:Y:S01]  /*21f0*/  @!PT LDS RZ, [RZ] ;  /* 0x00000000fffff984 */ /* 0x000fe20000000800 */
[----:B------:R-:W-:Y:S01]  /*2200*/  @!PT LDS RZ, [RZ] ;  /* 0x00000000fffff984 */ /* 0x000fe20000000800 */
[----:B------:R1:W-:Y:S06]  /*2210*/  MEMBAR.ALL.CTA ;  /* 0x0000000000007992 */ /* 0x0003ec0000008000 */
[----:B-1----:R-:W1:Y:S01]  /*2220*/  FENCE.VIEW.ASYNC.S ;  /* 0x00000000000073c6 */ /* 0x002e620000000000 */
[----:B------:R-:W-:-:S04]  /*2230*/  PRMT R2, RZ, 0x654, R2 ;  /* 0x00000654ff027816 */ /* 0x000fc80000000002 */
[----:B-1----:R1:W-:Y:S01]  /*2240*/  SYNCS.ARRIVE.TRANS64.RED.A1T0 RZ, [R2+URZ], RZ ;  /* 0x000000ff02ff79a7 */ /* 0x0023e200081004ff */
[----:B--2---:R-:W-:-:S13]  /*2250*/  LOP3.LUT P2, RZ, R6, 0x1, RZ, 0xc0, !PT ;  /* 0x0000000106ff7812 */ /* 0x004fda000784c0ff */
[----:B------:R-:W-:Y:S01]  /*2260*/  @P2 SHF.R.U32.HI R3, RZ, 0x10, R5 ;  /* 0x00000010ff032819 */ /* 0x000fe20000011605 */
[----:B------:R-:W-:Y:S01]  /*2270*/  VOTEU.ANY UP0, P2 ;  /* 0x0000000000ff7886 */ /* 0x000fe20001000100 */
[----:B------:R-:W-:Y:S02]  /*2280*/  @P2 MOV R10, R4 ;  /* 0x00000004000a2202 */ /* 0x000fe40000000f00 */
[----:B------:R-:W-:Y:S02]  /*2290*/  @P2 R2UR.BROADCAST UR8, R3 ;  /* 0x00000000030822ca */ /* 0x000fe400008e0000 */
[----:B------:R-:W-:-:S11]  /*22a0*/  @P2 LOP3.LUT R9, R5, 0xffff, RZ, 0xc0, !PT ;  /* 0x0000ffff05092812 */ /* 0x000fd600078ec0ff */
[----:B------:R-:W-:Y:S01]  /*22b0*/  @UP0 UMOV UR36, UR8 ;  /* 0x0000000800240c82 */ /* 0x000fe20008000000 */
[----:B-1----:R-:W-:Y:S05]  /*22c0*/  @!P0 BRA `(.L_x_40) ;  /* 0x0000000000b88947 */ /* 0x002fea0003800000 */
[----:B------:R-:W3:Y:S01]  /*22d0*/  LDC.64 R4, c[0x0][0xb18] ;  /* 0x0002c600ff047b82 */ /* 0x000ee20000000a00 */
[----:B------:R-:W-:-:S07]  /*22e0*/  ISETP.NE.AND P3, PT, R40, 0x1, PT ;  /* 0x000000012800780c */ /* 0x000fce0003f65270 */
[----:B------:R-:W1:Y:S08]  /*22f0*/  LDC.64 R6, c[0x0][0xb10] ;  /* 0x0002c400ff067b82 */ /* 0x000e700000000a00 */
[----:B------:R-:W2:Y:S08]  /*2300*/  LDC R14, c[0x0][0xb20] ;  /* 0x0002c800ff0e7b82 */ /* 0x000eb00000000800 */
[----:B------:R-:W4:Y:S01]  /*2310*/  LDC R15, c[0x0][0xb0c] ;  /* 0x0002c300ff0f7b82 */ /* 0x000f220000000800 */
[----:B---3--:R-:W-:Y:S01]  /*2320*/  IMAD.HI.U32 R21, R0, R5, RZ ;  /* 0x0000000500157227 */ /* 0x008fe200078e00ff */
[----:B------:R-:W-:-:S03]  /*2330*/  ISETP.NE.AND P0, PT, R4, 0x1, PT ;  /* 0x000000010400780c */ /* 0x000fc60003f05270 */
[----:B------:R-:W-:-:S03]  /*2340*/  IMAD.HI.U32 R5, R9, R5, RZ ;  /* 0x0000000509057227 */ /* 0x000fc600078e00ff */
[----:B------:R-:W3:Y:S01]  /*2350*/  LDC.64 R2, c[0x0][0xb28] ;  /* 0x0002ca00ff027b82 */ /* 0x000ee20000000a00 */
[----:B-1----:R-:W-:-:S04]  /*2360*/  IMAD.HI.U32 R22, R8, R6, RZ ;  /* 0x0000000608167227 */ /* 0x002fc800078e00ff */
[----:B------:R-:W-:Y:S01]  /*2370*/  IMAD.HI.U32 R23, R10, R6, RZ ;  /* 0x000000060a177227 */ /* 0x000fe200078e00ff */
[----:B------:R-:W-:Y:S02]  /*2380*/  SHF.R.U32.HI R22, RZ, R7, R22 ;  /* 0x00000007ff167219 */ /* 0x000fe40000011616 */
[-C--:B--2---:R-:W-:Y:S02]  /*2390*/  SHF.R.U32.HI R21, RZ, R14.reuse, R21 ;  /* 0x0000000eff157219 */ /* 0x084fe40000011615 */
[----:B------:R-:W-:Y:S02]  /*23a0*/  SHF.R.U32.HI R5, RZ, R14, R5 ;  /* 0x0000000eff057219 */ /* 0x000fe40000011605 */
[----:B------:R-:W-:Y:S02]  /*23b0*/  SEL R21, R0, R21, !P0 ;  /* 0x0000001500157207 */ /* 0x000fe40004000000 */
[----:B------:R-:W-:Y:S02]  /*23c0*/  SHF.R.U32.HI R23, RZ, R7, R23 ;  /* 0x00000007ff177219 */ /* 0x000fe40000011617 */
[----:B----4-:R-:W-:-:S02]  /*23d0*/  ISETP.NE.AND P1, PT, R15, 0x1, PT ;  /* 0x000000010f00780c */ /* 0x010fc40003f25270 */
[----:B------:R-:W-:Y:S02]  /*23e0*/  SEL R5, R9, R5, !P0 ;  /* 0x0000000509057207 */ /* 0x000fe40004000000 */
[----:B------:R-:W-:Y:S02]  /*23f0*/  SEL R22, R8, R22, !P1 ;  /* 0x0000001608167207 */ /* 0x000fe40004800000 */
[----:B------:R-:W-:Y:S01]  /*2400*/  SEL R23, R10, R23, !P1 ;  /* 0x000000170a177207 */ /* 0x000fe20004800000 */
[----:B---3--:R-:W-:-:S04]  /*2410*/  IMAD.HI.U32 R20, R21, R2, RZ ;  /* 0x0000000215147227 */ /* 0x008fc800078e00ff */
        /* <DEDUP_REMOVED lines=10> */
[----:B------:R-:W-:-:S04]  /*24c0*/  @!P0 IMAD.HI.U32 R7, R23, R2, RZ ;  /* 0x0000000217078227 */ /* 0x000fc800078e00ff */
[----:B------:R-:W-:Y:S01]  /*24d0*/  IMAD.MOV R2, RZ, RZ, -R6 ;  /* 0x000000ffff027224 */ /* 0x000fe200078e0a06 */
[----:B------:R-:W-:Y:S02]  /*24e0*/  @!P0 SHF.R.U32.HI R3, RZ, R3, R7 ;  /* 0x00000003ff038219 */ /* 0x000fe40000011607 */
[----:B------:R-:W-:Y:S01]  /*24f0*/  IADD3 R7, PT, PT, -R5, RZ, RZ ;  /* 0x000000ff05077210 */ /* 0x000fe20007ffe1ff */
[----:B------:R-:W-:Y:S01]  /*2500*/  IMAD R2, R40, R2, R5 ;  /* 0x0000000228027224 */ /* 0x000fe200078e0205 */
        /* <DEDUP_REMOVED lines=10> */
.L_x_40:
[----:B------:R-:W1:Y:S02]  /*25b0*/  LDCU UR8, c[0x0][0xb30] ;  /* 0x00016600ff0877ac */ /* 0x000e640008000800 */
[----:B-1----:R-:W-:-:S09]  /*25c0*/  UISETP.NE.AND UP0, UPT, UR8, 0x1, UPT ;  /* 0x000000010800788c */ /* 0x002fd2000bf05270 */
[----:B------:R-:W-:Y:S05]  /*25d0*/  BRA.U UP0, `(.L_x_41) ;  /* 0x0000000100407547 */ /* 0x000fea000b800000 */
[----:B------:R-:W1:Y:S08]  /*25e0*/  LDC.64 R4, c[0x0][0xb10] ;  /* 0x0002c400ff047b82 */ /* 0x000e700000000a00 */
[----:B------:R-:W2:Y:S08]  /*25f0*/  LDC.64 R2, c[0x0][0xb18] ;  /* 0x0002c600ff027b82 */ /* 0x000eb00000000a00 */
[----:B------:R-:W4:Y:S08]  /*2600*/  LDC R6, c[0x0][0xb20] ;  /* 0x0002c800ff067b82 */ /* 0x000f300000000800 */
[----:B------:R-:W3:Y:S01]  /*2610*/  LDC R7, c[0x0][0xb0c] ;  /* 0x0002c300ff077b82 */ /* 0x000ee20000000800 */
[----:B-1----:R-:W-:-:S05]  /*2620*/  IMAD.HI.U32 R4, R10, R4, RZ ;  /* 0x000000040a047227 */ /* 0x002fca00078e00ff */
[----:B------:R-:W-:Y:S01]  /*2630*/  SHF.R.U32.HI R4, RZ, R5, R4 ;  /* 0x00000005ff047219 */ /* 0x000fe20000011604 */
[----:B--2---:R-:W-:Y:S01]  /*2640*/  IMAD.HI.U32 R3, R9, R3, RZ ;  /* 0x0000000309037227 */ /* 0x004fe200078e00ff */
[----:B------:R-:W-:-:S04]  /*2650*/  ISETP.NE.AND P0, PT, R2, 0x1, PT ;  /* 0x000000010200780c */ /* 0x000fc80003f05270 */
[----:B----4-:R-:W-:-:S04]  /*2660*/  SHF.R.U32.HI R3, RZ, R6, R3 ;  /* 0x00000006ff037219 */ /* 0x010fc80000011603 */
[----:B------:R-:W-:Y:S02]  /*2670*/  SEL R3, R9, R3, !P0 ;  /* 0x0000000309037207 */ /* 0x000fe40004000000 */
[----:B---3--:R-:W-:-:S04]  /*2680*/  ISETP.NE.AND P1, PT, R7, 0x1, PT ;  /* 0x000000010700780c */ /* 0x008fc80003f25270 */
[----:B------:R-:W-:-:S05]  /*2690*/  SEL R4, R10, R4, !P1 ;  /* 0x000000040a047207 */ /* 0x000fca0004800000 */
[----:B------:R-:W-:Y:S02]  /*26a0*/  IMAD.IADD R5, R3, 0x1, -R4 ;  /* 0x0000000103057824 */ /* 0x000fe400078e0a04 */
[----:B------:R-:W-:Y:S02]  /*26b0*/  IMAD.IADD R3, R4, 0x1, -R3 ;  /* 0x0000000104037824 */ /* 0x000fe400078e0a03 */
[----:B------:R-:W-:Y:S02]  /*26c0*/  IMAD R10, R5, R7, R10 ;  /* 0x00000007050a7224 */ /* 0x000fe400078e020a */
[----:B------:R-:W-:-:S07]  /*26d0*/  IMAD R9, R3, R2, R9 ;  /* 0x0000000203097224 */ /* 0x000fce00078e0209 */
.L_x_41:
[----:B------:R-:W-:Y:S01]  /*26e0*/  VIADD R16, R16, 0x1 ;  /* 0x0000000110107836 */ /* 0x000fe20000000000 */
[----:B------:R-:W-:Y:S01]  /*26f0*/  PLOP3.LUT P1, PT, PT, PT, PT, 0x80, 0x8 ;  /* 0x000000000008781c */ /* 0x000fe20003f2f070 */
[----:B------:R-:W-:Y:S02]  /*2700*/  IMAD.IADD R14, R10, 0x1, R91 ;  /* 0x000000010a0e7824 */ /* 0x000fe400078e025b */
[----:B------:R-:W-:Y:S01]  /*2710*/  IMAD.IADD R15, R9, 0x1, R90 ;  /* 0x00000001090f7824 */ /* 0x000fe200078e025a */
[----:B------:R-:W-:-:S04]  /*2720*/  ISETP.NE.AND P0, PT, R16, 0x2, PT ;  /* 0x000000021000780c */ /* 0x000fc80003f05270 */
[----:B------:R-:W-:Y:S02]  /*2730*/  SEL R2, RZ, 0x1, P0 ;  /* 0x00000001ff027807 */ /* 0x000fe40000000000 */
[----:B------:R-:W-:Y:S02]  /*2740*/  SEL R16, R16, RZ, P0 ;  /* 0x000000ff10107207 */ /* 0x000fe40000000000 */
[----:B------:R-:W-:Y:S01]  /*2750*/  LOP3.LUT R13, R13, R2, RZ, 0x3c, !PT ;  /* 0x000000020d0d7212 */ /* 0x000fe200078e3cff */
[----:B------:R-:W-:Y:S06]  /*2760*/  @P2 BRA `(.L_x_42) ;  /* 0xfffffff000002947 */ /* 0x000fec000383ffff */
[----:B------:R-:W-:Y:S01]  /*2770*/  UIADD3 UR6, UPT, UPT, UR6, 0x20, URZ ;  /* 0x0000002006067890 */ /* 0x000fe2000fffe0ff */
[----:B------:R-:W-:-:S03]  /*2780*/  SHF.L.U32 R2, R17, 0x1f, RZ ;  /* 0x0000001f11027819 */ /* 0x000fc600000006ff */
[----:B------:R-:W-:-:S09]  /*2790*/  ULEA UR4, UR23, UR6, 0x3 ;  /* 0x0000000617047291 */ /* 0x000fd2000f8e18ff */
[----:B------:R-:W1:Y:S02]  /*27a0*/  SYNCS.PHASECHK.TRANS64.TRYWAIT P0, [UR4], R2 ;  /* 0x00000002ff0075a7 */ /* 0x000e640008001104 */
[----:B-1----:R-:W-:Y:S05]  /*27b0*/  @!P0 BRA `(.L_x_43) ;  /* 0x0000007400148947 */ /* 0x002fea0003800000 */
.L_x_154:
[----:B------:R-:W-:-:S04]  /*27c0*/  UIADD3 UR5, UPT, UPT, UR23, 0x1, URZ ;  /* 0x0000000117057890 */ /* 0x000fc8000fffe0ff */
[----:B------:R-:W-:-:S04]  /*27d0*/  UISETP.NE.AND UP0, UPT, UR5, 0x4, UPT ;  /* 0x000000040500788c */ /* 0x000fc8000bf05270 */
[----:B------:R-:W-:Y:S02]  /*27e0*/  USEL UR7, URZ, 0x1, UP0 ;  /* 0x00000001ff077887 */ /* 0x000fe40008000000 */
[----:B------:R-:W-:-:S04]  /*27f0*/  USEL UR5, UR5, URZ, UP0 ;  /* 0x000000ff05057287 */ /* 0x000fc80008000000 */
[----:B------:R-:W-:Y:S01]  /*2800*/  ULEA UR4, UR5, UR6, 0x3 ;  /* 0x0000000605047291 */ /* 0x000fe2000f8e18ff */
[----:B-1----:R-:W-:-:S04]  /*2810*/  LOP3.LUT R2, R17, UR7, RZ, 0x3c, !PT ;  /* 0x0000000711027c12 */ /* 0x002fc8000f8e3cff */
[----:B------:R-:W-:-:S04]  /*2820*/  SHF.L.U32 R3, R2, 0x1f, RZ ;  /* 0x0000001f02037819 */ /* 0x000fc800000006ff */
[----:B------:R-:W1:Y:S02]  /*2830*/  SYNCS.PHASECHK.TRANS64.TRYWAIT P0, [UR4], R3 ;  /* 0x00000003ff0075a7 */ /* 0x000e640008001104 */
[----:B-1----:R-:W-:Y:S05]  /*2840*/  @!P0 BRA `(.L_x_44) ;  /* 0x0000007400088947 */ /* 0x002fea0003800000 */
.L_x_156:
[----:B------:R-:W-:-:S04]  /*2850*/  UIADD3 UR5, UPT, UPT, UR5, 0x1, URZ ;  /* 0x0000000105057890 */ /* 0x000fc8000fffe0ff */
[----:B------:R-:W-:-:S04]  /*2860*/  UISETP.NE.AND UP0, UPT, UR5, 0x4, UPT ;  /* 0x000000040500788c */ /* 0x000fc8000bf05270 */
[----:B------:R-:W-:Y:S02]  /*2870*/  USEL UR7, URZ, 0x1, UP0 ;  /* 0x00000001ff077887 */ /* 0x000fe40008000000 */
[----:B------:R-:W-:-:S04]  /*2880*/  USEL UR5, UR5, URZ, UP0 ;  /* 0x000000ff05057287 */ /* 0x000fc80008000000 */
[----:B------:R-:W-:Y:S01]  /*2890*/  ULEA UR4, UR5, UR6, 0x3 ;  /* 0x0000000605047291 */ /* 0x000fe2000f8e18ff */
[----:B------:R-:W-:-:S04]  /*28a0*/  LOP3.LUT R2, R2, UR7, RZ, 0x3c, !PT ;  /* 0x0000000702027c12 */ /* 0x000fc8000f8e3cff */
[----:B-1----:R-:W-:-:S04]  /*28b0*/  SHF.L.U32 R3, R2, 0x1f, RZ ;  /* 0x0000001f02037819 */ /* 0x002fc800000006ff */
[----:B------:R-:W1:Y:S02]  /*28c0*/  SYNCS.PHASECHK.TRANS64.TRYWAIT P0, [UR4], R3 ;  /* 0x00000003ff0075a7 */ /* 0x000e640008001104 */
[----:B-1----:R-:W-:Y:S05]  /*28d0*/  @!P0 BRA `(.L_x_45) ;  /* 0x0000007000fc8947 */ /* 0x002fea0003800000 */
.L_x_158:
[----:B------:R-:W-:-:S04]  /*28e0*/  UIADD3 UR5, UPT, UPT, UR5, 0x1, URZ ;  /* 0x0000000105057890 */ /* 0x000fc8000fffe0ff */
[----:B------:R-:W-:-:S04]  /*28f0*/  UISETP.NE.AND UP0, UPT, UR5, 0x4, UPT ;  /* 0x000000040500788c */ /* 0x000fc8000bf05270 */
[----:B------:R-:W-:Y:S02]  /*2900*/  USEL UR4, URZ, 0x1, UP0 ;  /* 0x00000001ff047887 */ /* 0x000fe40008000000 */
[----:B------:R-:W-:-:S04]  /*2910*/  USEL UR5, UR5, URZ, UP0 ;  /* 0x000000ff05057287 */ /* 0x000fc80008000000 */
[----:B------:R-:W-:Y:S01]  /*2920*/  ULEA UR5, UR5, UR6, 0x3 ;  /* 0x0000000605057291 */ /* 0x000fe2000f8e18ff */
[----:B------:R-:W-:-:S04]  /*2930*/  LOP3.LUT R2, R2, UR4, RZ, 0x3c, !PT ;  /* 0x0000000402027c12 */ /* 0x000fc8000f8e3cff */
[----:B------:R-:W-:Y:S01]  /*2940*/  SHF.L.U32 R2, R2, 0x1f, RZ ;  /* 0x0000001f02027819 */ /* 0x000fe200000006ff */
[----:B-1-3--:R-:W-:-:S07]  /*2950*/  IMAD.U32 R0, RZ, RZ, UR5 ;  /* 0x00000005ff007e24 */ /* 0x00afce000f8e00ff */
.L_x_46:
[----:B-1----:R1:W2:Y:S02]  /*2960*/  SYNCS.PHASECHK.TRANS64.TRYWAIT P0, [R0+URZ], R2 ;  /* 0x00000002000075a7 */ /* 0x0022a400080011ff */
[----:B--2---:R-:W-:Y:S05]  /*2970*/  @!P0 NANOSLEEP.SYNCS 0x989680 ;  /* 0x009896800000895d */ /* 0x004fea0003900000 */
[----:B------:R-:W2:Y:S02]  /*2980*/  @!P0 SYNCS.PHASECHK.TRANS64 P0, [R0+URZ], R2 ;  /* 0x00000002000085a7 */ /* 0x000ea400080010ff */
[----:B--2---:R-:W-:Y:S05]  /*2990*/  @P0 EXIT ;  /* 0x000000000000094d */ /* 0x004fea0003800000 */
[----:B------:R-:W-:Y:S05]  /*29a0*/  BRA `(.L_x_46) ;  /* 0xfffffffc00ec7947 */ /* 0x000fea000383ffff */
.L_x_22:
[----:B------:R-:W-:-:S04]  /*29b0*/  UISETP.NE.AND UP1, UPT, UR37, URZ, UPT ;  /* 0x000000ff2500728c */ /* 0x000fc8000bf25270 */
[----:B------:R-:W-:-:S09]  /*29c0*/  UISETP.NE.OR UP1, UPT, UR10, 0x1, UP1 ;  /* 0x000000010a00788c */ /* 0x000fd20008f25670 */
[----:B------:R-:W-:Y:S05]  /*29d0*/  BRA.U UP1, `(.L_x_47) ;  /* 0x00000005014c7547 */ /* 0x000fea000b800000 */
[----:B------:R-:W-:Y:S01]  /*29e0*/  HFMA2 R11, -RZ, RZ, 0, 0 ;  /* 0x00000000ff0b7431 */ /* 0x000fe200000001ff */
[----:B------:R-:W-:Y:S01]  /*29f0*/  ISETP.GE.U32.AND P2, PT, R10, 0x2, PT ;  /* 0x000000020a00780c */ /* 0x000fe20003f46070 */
[----:B------:R-:W-:Y:S01]  /*2a00*/  IMAD.MOV.U32 R12, RZ, RZ, 0x1 ;  /* 0x00000001ff0c7424 */ /* 0x000fe200078e00ff */
[----:B------:R-:W-:Y:S01]  /*2a10*/  CS2R R8, SRZ ;  /* 0x0000000000087805 */ /* 0x000fe2000001ff00 */
[----:B------:R-:W-:Y:S01]  /*2a20*/  IMAD.MOV.U32 R3, RZ, RZ, RZ ;  /* 0x000000ffff037224 */ /* 0x000fe200078e00ff */
[----:B------:R-:W-:Y:S01]  /*2a30*/  UMOV UR4, 0x400 ;  /* 0x0000040000047882 */ /* 0x000fe20000000000 */
[----:B------:R-:W-:Y:S01]  /*2a40*/  UMOV UR6, URZ ;  /* 0x000000ff00067c82 */ /* 0x000fe20008000000 */
[----:B------:R-:W-:-:S12]  /*2a50*/  ULEA UR37, UR37, UR4, 0x18 ;  /* 0x0000000425257291 */ /* 0x000fd8000f8ec0ff */
.L_x_51:
[----:B------:R-:W-:Y:S02]  /*2a60*/  LEA R0, R3, UR37, 0x3 ;  /* 0x0000002503007c11 */ /* 0x000fe4000f8e18ff */
[----:B------:R-:W-:-:S03]  /*2a70*/  SHF.L.U32 R4, R8, 0x1f, RZ ;  /* 0x0000001f08047819 */ /* 0x000fc600000006ff */
[----:B------:R-:W-:Y:S01]  /*2a80*/  VIADD R5, R0, 0x100 ;  /* 0x0000010000057836 */ /* 0x000fe20000000000 */
[----:B------:R-:W1:Y:S02]  /*2a90*/  SYNCS.PHASECHK.TRANS64.TRYWAIT P0, [R0+URZ+0xf0], R4 ;  /* 0x0000f004000075a7 */ /* 0x000e6400080011ff */
[----:B-1----:R-:W-:Y:S05]  /*2aa0*/  @!P0 BRA `(.L_x_48) ;  /* 0x0000007000a08947 */ /* 0x002fea0003800000 */
.L_x_159:
[----:B------:R-:W-:Y:S01]  /*2ab0*/  ULEA UR5, UR6, UR37, 0x3 ;  /* 0x0000002506057291 */ /* 0x000fe2000f8e18ff */
[----:B-1----:R-:W-:Y:S01]  /*2ac0*/  PRMT R0, RZ, 0x654, R5 ;  /* 0x00000654ff007816 */ /* 0x002fe20000000005 */
[----:B------:R-:W-:Y:S01]  /*2ad0*/  @!P2 IMAD.MOV.U32 R4, RZ, RZ, 0x10 ;  /* 0x00000010ff04a424 */ /* 0x000fe200078e00ff */
[----:B------:R-:W-:Y:S01]  /*2ae0*/  SHF.L.U32 R5, R12, 0x1f, RZ ;  /* 0x0000001f0c057819 */ /* 0x000fe200000006ff */
[----:B------:R-:W-:Y:S01]  /*2af0*/  UIADD3 UR4, UPT, UPT, UR5, 0x90, URZ ;  /* 0x0000009005047890 */ /* 0x000fe2000fffe0ff */
[----:B------:R1:W-:Y:S05]  /*2b00*/  SYNCS.ARRIVE.TRANS64.RED.A1T0 RZ, [R0+URZ], RZ ;  /* 0x000000ff00ff79a7 */ /* 0x0003ea00081004ff */
[----:B------:R-:W-:Y:S01]  /*2b10*/  IMAD.U32 R6, RZ, RZ, UR4 ;  /* 0x00000004ff067e24 */ /* 0x000fe2000f8e00ff */
[----:B------:R-:W2:Y:S04]  /*2b20*/  SYNCS.PHASECHK.TRANS64.TRYWAIT P0, [UR5+0xa0], R5 ;  /* 0x0000a005ff0075a7 */ /* 0x000ea80008001105 */
[----:B------:R-:W-:Y:S01]  /*2b30*/  PRMT R6, R10, 0x654, R6 ;  /* 0x000006540a067816 */ /* 0x000fe20000000006 */
[----:B-12---:R-:W-:Y:S06]  /*2b40*/  @!P0 BRA `(.L_x_49) ;  /* 0x00000070008c8947 */ /* 0x006fec0003800000 */
.L_x_161:
[----:B------:R-:W-:Y:S01]  /*2b50*/  ULEA UR4, UR6, UR37, 0x4 ;  /* 0x0000002506047291 */ /* 0x000fe2000f8e20ff */
[----:B------:R-:W-:Y:S01]  /*2b60*/  SEL R2, R6, R2, !P2 ;  /* 0x0000000206027207 */ /* 0x000fe20005000000 */
[----:B------:R-:W-:Y:S01]  /*2b70*/  UIADD3 UR5, UPT, UPT, UR5, 0x90, URZ ;  /* 0x0000009005057890 */ /* 0x000fe2000fffe0ff */
[----:B-1----:R-:W-:Y:S01]  /*2b80*/  LEA R0, R11, UR37, 0x3 ;  /* 0x000000250b007c11 */ /* 0x002fe2000f8e18ff */
[----:B------:R-:W-:Y:S01]  /*2b90*/  UIADD3 UR4, UPT, UPT, UR4, 0x120, URZ ;  /* 0x0000012004047890 */ /* 0x000fe2000fffe0ff */
[----:B------:R1:W-:Y:S01]  /*2ba0*/  @!P2 SYNCS.ARRIVE.TRANS64.RED RZ, [R2+URZ], R4 ;  /* 0x0000000402ffa9a7 */ /* 0x0003e200080004ff */
[----:B------:R-:W-:Y:S01]  /*2bb0*/  UIADD3 UR6, UPT, UPT, UR6, 0x1, URZ ;  /* 0x0000000106067890 */ /* 0x000fe2000fffe0ff */
[----:B------:R-:W-:-:S03]  /*2bc0*/  VIADD R3, R3, 0x1 ;  /* 0x0000000103037836 */ /* 0x000fc60000000000 */
[----:B------:R-:W-:Y:S02]  /*2bd0*/  UISETP.NE.AND UP0, UPT, UR6, 0x2, UPT ;  /* 0x000000020600788c */ /* 0x000fe4000bf05270 */
[----:B------:R-:W-:Y:S01]  /*2be0*/  ISETP.NE.AND P0, PT, R3, 0x2, PT ;  /* 0x000000020300780c */ /* 0x000fe20003f05270 */
[----:B------:R-:W-:Y:S06]  /*2bf0*/  UGETNEXTWORKID.BROADCAST [UR4], [UR5] ;  /* 0x00000000040073ca */ /* 0x000fec0008000100 */
[----:B------:R-:W-:Y:S02]  /*2c00*/  USEL UR4, URZ, 0x1, UP0 ;  /* 0x00000001ff047887 */ /* 0x000fe40008000000 */
[----:B------:R-:W-:-:S04]  /*2c10*/  USEL UR6, UR6, URZ, UP0 ;  /* 0x000000ff06067287 */ /* 0x000fc80008000000 */
[----:B------:R-:W-:Y:S02]  /*2c20*/  LOP3.LUT R12, R12, UR4, RZ, 0x3c, !PT ;  /* 0x000000040c0c7c12 */ /* 0x000fe4000f8e3cff */
[----:B-1----:R-:W-:-:S04]  /*2c30*/  SHF.L.U32 R4, R9, 0x1f, RZ ;  /* 0x0000001f09047819 */ /* 0x002fc800000006ff */
[----:B------:R-:W1:Y:S02]  /*2c40*/  SYNCS.PHASECHK.TRANS64.TRYWAIT P1, [R0+URZ+0x90], R4 ;  /* 0x00009004000075a7 */ /* 0x000e6400080211ff */
[----:B-1----:R-:W-:Y:S05]  /*2c50*/  @!P1 BRA `(.L_x_50) ;  /* 0x0000007000609947 */ /* 0x002fea0003800000 */
.L_x_162:
[----:B-1----:R-:W-:Y:S01]  /*2c60*/  LEA R4, R11, UR37, 0x4 ;  /* 0x000000250b047c11 */ /* 0x002fe2000f8e20ff */
[----:B------:R-:W-:Y:S01]  /*2c70*/  VIADD R0, R0, 0xa0 ;  /* 0x000000a000007836 */ /* 0x000fe20000000000 */
[----:B------:R-:W-:Y:S01]  /*2c80*/  SEL R3, R3, RZ, P0 ;  /* 0x000000ff03037207 */ /* 0x000fe20000000000 */
[----:B------:R-:W-:-:S03]  /*2c90*/  VIADD R11, R11, 0x1 ;  /* 0x000000010b0b7836 */ /* 0x000fc60000000000 */
[----:B------:R-:W1:Y:S01]  /*2ca0*/  LDS.128 R4, [R4+0x120] ;  /* 0x0001200004047984 */ /* 0x000e620000000c00 */
[----:B------:R-:W-:Y:S02]  /*2cb0*/  PRMT R0, RZ, 0x654, R0 ;  /* 0x00000654ff007816 */ /* 0x000fe40000000000 */
[C---:B------:R-:W-:Y:S01]  /*2cc0*/  ISETP.NE.AND P1, PT, R11.reuse, 0x2, PT ;  /* 0x000000020b00780c */ /* 0x040fe20003f25270 */
[----:B------:R-:W-:Y:S01]  /*2cd0*/  @!PT LDS RZ, [RZ] ;  /* 0x00000000fffff984 */ /* 0x000fe20000000800 */
[----:B------:R-:W-:Y:S01]  /*2ce0*/  @!PT LDS RZ, [RZ] ;  /* 0x00000000fffff984 */ /* 0x000fe20000000800 */
[----:B------:R-:W-:Y:S01]  /*2cf0*/  @!PT LDS RZ, [RZ] ;  /* 0x00000000fffff984 */ /* 0x000fe20000000800 */
[----:B------:R-:W-:Y:S01]  /*2d00*/  @!PT LDS RZ, [RZ] ;  /* 0x00000000fffff984 */ /* 0x000fe20000000800 */
[----:B------:R2:W-:Y:S06]  /*2d10*/  MEMBAR.ALL.CTA ;  /* 0x0000000000007992 */ /* 0x0005ec0000008000 */
[----:B--2---:R-:W2:Y:S01]  /*2d20*/  FENCE.VIEW.ASYNC.S ;  /* 0x00000000000073c6 */ /* 0x004ea20000000000 */
[----:B------:R-:W-:Y:S01]  /*2d30*/  SEL R11, R11, RZ, P1 ;  /* 0x000000ff0b0b7207 */ /* 0x000fe20000800000 */
[----:B--2---:R2:W-:Y:S01]  /*2d40*/  SYNCS.ARRIVE.TRANS64.RED.A1T0 RZ, [R0+URZ], RZ ;  /* 0x000000ff00ff79a7 */ /* 0x0045e200081004ff */
[----:B-1----:R-:W-:-:S02]  /*2d50*/  LOP3.LUT P3, RZ, R6, 0x1, RZ, 0xc0, !PT ;  /* 0x0000000106ff7812 */ /* 0x002fc4000786c0ff */
[----:B------:R-:W-:-:S04]  /*2d60*/  SEL R4, RZ, 0x1, P1 ;  /* 0x00000001ff047807 */ /* 0x000fc80000800000 */
[----:B------:R-:W-:Y:S02]  /*2d70*/  LOP3.LUT R9, R9, R4, RZ, 0x3c, !PT ;  /* 0x0000000409097212 */ /* 0x000fe400078e3cff */
[----:B--2---:R-:W-:-:S04]  /*2d80*/  SEL R0, RZ, 0x1, P0 ;  /* 0x00000001ff007807 */ /* 0x004fc80000000000 */
[----:B------:R-:W-:Y:S01]  /*2d90*/  LOP3.LUT R8, R8, R0, RZ, 0x3c, !PT ;  /* 0x0000000008087212 */ /* 0x000fe200078e3cff */
[----:B------:R-:W-:Y:S06]  /*2da0*/  @P3 BRA `(.L_x_51) ;  /* 0xfffffffc002c3947 */ /* 0x000fec000383ffff */
[----:B------:R-:W-:Y:S01]  /*2db0*/  ULEA UR5, UR6, UR37, 0x3 ;  /* 0x0000002506057291 */ /* 0x000fe2000f8e18ff */
[----:B------:R-:W-:-:S08]  /*2dc0*/  SHF.L.U32 R2, R12, 0x1f, RZ ;  /* 0x0000001f0c027819 */ /* 0x000fd000000006ff */
[----:B------:R-:W1:Y:S02]  /*2dd0*/  SYNCS.PHASECHK.TRANS64 P0, [UR5+0xa0], R2 ;  /* 0x0000a002ff0075a7 */ /* 0x000e640008001005 */
[----:B-1----:R-:W-:Y:S05]  /*2de0*/  @P0 BRA `(.L_x_52) ;  /* 0x0000000000080947 */ /* 0x002fea0003800000 */
[----:B------:R-:W1:Y:S02]  /*2df0*/  SYNCS.PHASECHK.TRANS64.TRYWAIT P0, [UR5+0xa0], R2 ;  /* 0x0000a002ff0075a7 */ /* 0x000e640008001105 */
[----:B-1----:R-:W-:Y:S05]  /*2e00*/  @!P0 BRA `(.L_x_53) ;  /* 0x0000007000088947 */ /* 0x002fea0003800000 */
.L_x_52:
[----:B------:R-:W-:-:S04]  /*2e10*/  UIADD3 UR4, UPT, UPT, UR6, 0x1, URZ ;  /* 0x0000000106047890 */ /* 0x000fc8000fffe0ff */
[----:B------:R-:W-:-:S04]  /*2e20*/  UISETP.NE.AND UP0, UPT, UR4, 0x2, UPT ;  /* 0x000000020400788c */ /* 0x000fc8000bf05270 */
[----:B------:R-:W-:Y:S02]  /*2e30*/  USEL UR7, URZ, 0x1, UP0 ;  /* 0x00000001ff077887 */ /* 0x000fe40008000000 */
[----:B------:R-:W-:-:S04]  /*2e40*/  USEL UR4, UR4, URZ, UP0 ;  /* 0x000000ff04047287 */ /* 0x000fc80008000000 */
[----:B------:R-:W-:Y:S01]  /*2e50*/  ULEA UR4, UR4, UR37, 0x3 ;  /* 0x0000002504047291 */ /* 0x000fe2000f8e18ff */
[----:B-1----:R-:W-:-:S04]  /*2e60*/  LOP3.LUT R2, R12, UR7, RZ, 0x3c, !PT ;  /* 0x000000070c027c12 */ /* 0x002fc8000f8e3cff */
[----:B------:R-:W-:-:S04]  /*2e70*/  SHF.L.U32 R0, R2, 0x1f, RZ ;  /* 0x0000001f02007819 */ /* 0x000fc800000006ff */
[----:B------:R-:W1:Y:S02]  /*2e80*/  SYNCS.PHASECHK.TRANS64 P0, [UR4+0xa0], R0 ;  /* 0x0000a000ff0075a7 */ /* 0x000e640008001004 */
[----:B-1----:R-:W-:Y:S05]  /*2e90*/  @P0 EXIT ;  /* 0x000000000000094d */ /* 0x002fea0003800000 */
[----:B------:R-:W-:Y:S02]  /*2ea0*/  SHF.L.U32 R2, R2, 0x1f, RZ ;  /* 0x0000001f02027819 */ /* 0x000fe400000006ff */
[----:B------:R-:W-:-:S07]  /*2eb0*/  MOV R0, UR4 ;  /* 0x0000000400007c02 */ /* 0x000fce0008000f00 */
.L_x_54:
[----:B-1----:R1:W2:Y:S02]  /*2ec0*/  SYNCS.PHASECHK.TRANS64.TRYWAIT P0, [R0+URZ+0xa0], R2 ;  /* 0x0000a002000075a7 */ /* 0x0022a400080011ff */
[----:B--2---:R-:W-:Y:S05]  /*2ed0*/  @!P0 NANOSLEEP.SYNCS 0x989680 ;  /* 0x009896800000895d */ /* 0x004fea0003900000 */
[----:B------:R-:W2:Y:S02]  /*2ee0*/  @!P0 SYNCS.PHASECHK.TRANS64 P0, [R0+URZ+0xa0], R2 ;  /* 0x0000a002000085a7 */ /* 0x000ea400080010ff */
[----:B--2---:R-:W-:Y:S05]  /*2ef0*/  @P0 EXIT ;  /* 0x000000000000094d */ /* 0x004fea0003800000 */
[----:B------:R-:W-:Y:S05]  /*2f00*/  BRA `(.L_x_54) ;  /* 0xfffffffc00ec7947 */ /* 0x000fea000383ffff */
.L_x_47:
[----:B------:R-:W-:Y:S05]  /*2f10*/  BRA.U UP4, `(.L_x_55) ;  /* 0x0000001504487547 */ /* 0x000fea000b800000 */
[----:B------:R-:W-:Y:S01]  /*2f20*/  UMOV UR6, 0x40 ;  /* 0x0000004000067882 */ /* 0x000fe20000000000 */
[----:B------:R-:W-:Y:S01]  /*2f30*/  NOP ;  /* 0x0000000000007918 */ /* 0x000fe20000000000 */
[----:B------:R-:W-:Y:S01]  /*2f40*/  ULEA UR6, UR37, UR6, 0x18 ;  /* 0x0000000625067291 */ /* 0x000fe2000f8ec0ff */
[----:B------:R-:W-:Y:S02]  /*2f50*/  UMOV UR7, 0x400 ;  /* 0x0000040000077882 */ /* 0x000fe40000000000 */
[----:B------:R-:W-:-:S06]  /*2f60*/  ULEA UR37, UR37, UR7, 0x18 ;  /* 0x0000000725257291 */ /* 0x000fcc000f8ec0ff */
[----:B------:R-:W1:Y:S02]  /*2f70*/  LDS.U8 R2, [UR6+0x1c] ;  /* 0x00001c06ff027984 */ /* 0x000e640008000000 */
[----:B-1----:R-:W-:-:S13]  /*2f80*/  ISETP.NE.AND P0, PT, R2, RZ, PT ;  /* 0x000000ff0200720c */ /* 0x002fda0003f05270 */
[----:B------:R-:W-:Y:S05]  /*2f90*/  @P0 BRA `(.L_x_56) ;  /* 0x0000000400080947 */ /* 0x000fea0003800000 */
[----:B------:R-:W-:Y:S02]  /*2fa0*/  UISETP.NE.U32.AND UP0, UPT, UR5, 0x1, UPT ;  /* 0x000000010500788c */ /* 0x000fe4000bf05070 */
[----:B------:R-:W-:-:S07]  /*2fb0*/  UIADD3 UR8, UPT, UPT, UR6, 0x8, URZ ;  /* 0x0000000806087890 */ /* 0x000fce000fffe0ff */
[----:B------:R-:W-:Y:S05]  /*2fc0*/  BRA.U !UP0, `(.L_x_57) ;  /* 0x00000001089c7547 */ /* 0x000fea000b800000 */
[----:B------:R-:W-:Y:S01]  /*2fd0*/  ELECT P0, URZ, PT ;  /* 0x0000000000ff782f */ /* 0x000fe20003800000 */
[----:B------:R-:W-:-:S12]  /*2fe0*/  BSSY B0, `(.L_x_57) ;  /* 0x0000025000007945 */ /* 0x000fd80003800000 */
[----:B------:R-:W-:Y:S05]  /*2ff0*/  @!P0 BRA `(.L_x_58) ;  /* 0x00000000008c8947 */ /* 0x000fea0003800000 */
[----:B------:R-:W-:-:S05]  /*3000*/  UMOV UR7, 0x10 ;  /* 0x0000001000077882 */ /* 0x000fca0000000000 */
[----:B------:R-:W-:Y:S04]  /*3010*/  DEPBAR.LE SB1, 0x36 ;  /* 0x00009d800000791a */ /* 0x000fe80000000000 */
[----:B------:R-:W1:Y:S02]  /*3020*/  UTCATOMSWS.2CTA.FIND_AND_SET.ALIGN UP1, UR7, UR7 ;  /* 0x00000007000775e3 */ /* 0x000e640008220800 */
[----:B-1----:R-:W-:Y:S01]  /*3030*/  MOV R10, UR7 ;  /* 0x00000007000a7c02 */ /* 0x002fe20008000f00 */
[----:B------:R-:W-:Y:S06]  /*3040*/  BRA.U UP1, `(.L_x_59) ;  /* 0x0000000101187547 */ /* 0x000fec000b800000 */
.L_x_60:
[----:B------:R-:W-:Y:S05]  /*3050*/  NANOSLEEP 0x64 ;  /* 0x000000640000795d */ /* 0x000fea0003800000 */
[----:B------:R-:W-:-:S05]  /*3060*/  UMOV UR7, 0x10 ;  /* 0x0000001000077882 */ /* 0x000fca0000000000 */
[----:B------:R-:W-:Y:S04]  /*3070*/  DEPBAR.LE SB1, 0x36 ;  /* 0x00009d800000791a */ /* 0x000fe80000000000 */
[----:B------:R-:W1:Y:S02]  /*3080*/  UTCATOMSWS.2CTA.FIND_AND_SET.ALIGN UP1, UR7, UR7 ;  /* 0x00000007000775e3 */ /* 0x000e640008220800 */
[----:B-1----:R-:W-:Y:S01]  /*3090*/  MOV R10, UR7 ;  /* 0x00000007000a7c02 */ /* 0x002fe20008000f00 */
[----:B------:R-:W-:Y:S05]  /*30a0*/  BRA.U !UP1, `(.L_x_60) ;  /* 0xfffffffd09e87547 */ /* 0x000fea000b83ffff */
.L_x_59:
[----:B------:R-:W1:Y:S01]  /*30b0*/  LDS R5, [UR6+0x10] ;  /* 0x00001006ff057984 */ /* 0x000e620008000800 */
[----:B------:R-:W-:Y:S01]  /*30c0*/  IMAD.U32 R3, RZ, RZ, UR37 ;  /* 0x00000025ff037e24 */ /* 0x000fe2000f8e00ff */
[----:B------:R-:W-:-:S03]  /*30d0*/  MOV R2, UR4 ;  /* 0x0000000400027c02 */ /* 0x000fc60008000f00 */
[----:B------:R-:W-:Y:S01]  /*30e0*/  VIADD R3, R3, 0x140 ;  /* 0x0000014003037836 */ /* 0x000fe20000000000 */
[----:B-1----:R-:W-:-:S04]  /*30f0*/  SHF.L.U32 R5, R5, 0x1f, RZ ;  /* 0x0000001f05057819 */ /* 0x002fc800000006ff */
[----:B------:R-:W1:Y:S02]  /*3100*/  SYNCS.PHASECHK.TRANS64.TRYWAIT P0, [UR6+0x8], R5 ;  /* 0x00000805ff0075a7 */ /* 0x000e640008001106 */
[----:B-1----:R-:W-:Y:S05]  /*3110*/  @P0 BRA `(.L_x_61) ;  /* 0x0000000000080947 */ /* 0x002fea0003800000 */
[----:B------:R-:W1:Y:S02]  /*3120*/  SYNCS.PHASECHK.TRANS64.TRYWAIT P0, [UR6+0x8], R5 ;  /* 0x00000805ff0075a7 */ /* 0x000e640008001106 */
[----:B-1----:R-:W-:Y:S05]  /*3130*/  @!P0 BRA `(.L_x_62) ;  /* 0x0000006c00548947 */ /* 0x002fea0003800000 */
.L_x_61:
[----:B-1----:R-:W-:Y:S01]  /*3140*/  HFMA2 R4, -RZ, RZ, 0, 5.9604644775390625e-08 ;  /* 0x00000001ff047431 */ /* 0x002fe200000001ff */
[----:B------:R-:W-:Y:S01]  /*3150*/  UPRMT UR7, UR4, 0x654, UR8 ;  /* 0x0000065404077896 */ /* 0x000fe20008000008 */
[----:B------:R-:W-:Y:S01]  /*3160*/  IMAD.MOV.U32 R7, RZ, RZ, 0xffff ;  /* 0x0000ffffff077424 */ /* 0x000fe200078e00ff */
[----:B------:R-:W-:Y:S01]  /*3170*/  PRMT R2, R2, 0x654, R3 ;  /* 0x0000065402027816 */ /* 0x000fe20000000003 */
[----:B------:R-:W-:Y:S02]  /*3180*/  IMAD.MOV.U32 R5, RZ, RZ, 0x4 ;  /* 0x00000004ff057424 */ /* 0x000fe400078e00ff */
[----:B------:R-:W-:Y:S01]  /*3190*/  IMAD.SHL.U32 R9, R10, 0x20, RZ ;  /* 0x000000200a097824 */ /* 0x000fe200078e00ff */
[----:B------:R-:W-:Y:S02]  /*31a0*/  MOV R3, UR7 ;  /* 0x0000000700037c02 */ /* 0x000fe40008000f00 */
[-C--:B------:R-:W-:Y:S01]  /*31b0*/  SHF.L.U32 R7, R7, R10.reuse, RZ ;  /* 0x0000000a07077219 */ /* 0x080fe200000006ff */
[----:B------:R1:W-:Y:S01]  /*31c0*/  SYNCS.ARRIVE.TRANS64.RED RZ, [UR7], R5 ;  /* 0x00000005ffff79a7 */ /* 0x0003e20008000407 */
[----:B------:R-:W-:Y:S01]  /*31d0*/  SHF.L.U32 R6, R4, R10, RZ ;  /* 0x0000000a04067219 */ /* 0x000fe200000006ff */
[----:B------:R1:W-:Y:S04]  /*31e0*/  STS [UR37+0x140], R9 ;  /* 0x00014009ff007988 */ /* 0x0003e80008000825 */
[----:B------:R1:W-:Y:S04]  /*31f0*/  STAS [R2.64], R10 ;  /* 0x0000000a02007dbd */ /* 0x0003e8000c0008ff */
[----:B------:R1:W-:Y:S04]  /*3200*/  ATOMS.OR RZ, [UR6+0x14], R7 ;  /* 0x00001407ffff798c */ /* 0x0003e8000b000006 */
[----:B------:R1:W-:Y:S04]  /*3210*/  ATOMS.OR RZ, [UR6+0x18], R6 ;  /* 0x00001806ffff798c */ /* 0x0003e8000b000006 */
[----:B------:R1:W-:Y:S02]  /*3220*/  ATOMS.XOR RZ, [UR6+0x10], R4 ;  /* 0x00001004ffff798c */ /* 0x0003e4000b800006 */
.L_x_58:
[----:B------:R-:W-:Y:S05]  /*3230*/  BSYNC B0 ;  /* 0x0000000000007941 */ /* 0x000fea0003800000 */
.L_x_57:
[----:B------:R-:W-:Y:S05]  /*3240*/  BRA.U UP0, `(.L_x_63) ;  /* 0x00000001006c7547 */ /* 0x000fea000b800000 */
[----:B------:R-:W-:-:S03]  /*3250*/  UMOV UR7, 0xffffffff ;  /* 0xffffffff00077882 */ /* 0x000fc60000000000 */
[----:B------:R-:W-:Y:S05]  /*3260*/  BRA.DIV UR7, `(.L_x_64) ;  /* 0x0000006e07207947 */ /* 0x000fea000b800000 */
[----:B------:R-:W-:-:S13]  /*3270*/  ELECT P6, URZ, PT ;  /* 0x0000000000ff782f */ /* 0x000fda00038c0000 */
.L_x_166:
[----:B------:R-:W-:Y:S05]  /*3280*/  @!P6 BRA `(.L_x_63) ;  /* 0x00000000005ce947 */ /* 0x000fea0003800000 */
[----:B-1----:R-:W1:Y:S02]  /*3290*/  LDS R3, [UR6+0x10] ;  /* 0x00001006ff037984 */ /* 0x002e640008000800 */
[----:B-1----:R-:W-:-:S04]  /*32a0*/  SHF.L.U32 R3, R3, 0x1f, RZ ;  /* 0x0000001f03037819 */ /* 0x002fc800000006ff */
[----:B------:R-:W1:Y:S02]  /*32b0*/  SYNCS.PHASECHK.TRANS64.TRYWAIT P0, [UR6+0x8], R3 ;  /* 0x00000803ff0075a7 */ /* 0x000e640008001106 */
[----:B-1----:R-:W-:Y:S05]  /*32c0*/  @P0 BRA `(.L_x_65) ;  /* 0x0000000000080947 */ /* 0x002fea0003800000 */
[----:B------:R-:W1:Y:S02]  /*32d0*/  SYNCS.PHASECHK.TRANS64.TRYWAIT P0, [UR6+0x8], R3 ;  /* 0x00000803ff0075a7 */ /* 0x000e640008001106 */
[----:B-1----:R-:W-:Y:S05]  /*32e0*/  @!P0 BRA `(.L_x_66) ;  /* 0x0000006c00208947 */ /* 0x002fea0003800000 */
.L_x_65:
[----:B------:R-:W2:Y:S01]  /*32f0*/  LDS R5, [UR37+0x140] ;  /* 0x00014025ff057984 */ /* 0x000ea20008000800 */
[----:B-1----:R-:W-:Y:S02]  /*3300*/  HFMA2 R2, -RZ, RZ, 0, 5.9604644775390625e-08 ;  /* 0x00000001ff027431 */ /* 0x002fe400000001ff */
[----:B------:R-:W-:Y:S01]  /*3310*/  IMAD.MOV.U32 R3, RZ, RZ, 0xffff ;  /* 0x0000ffffff037424 */ /* 0x000fe200078e00ff */
[----:B------:R-:W-:Y:S01]  /*3320*/  UPRMT UR7, UR4, 0x654, UR8 ;  /* 0x0000065404077896 */ /* 0x000fe20008000008 */
[----:B--2---:R-:W-:-:S03]  /*3330*/  IMAD.SHL.U32 R4, R5, 0x20, RZ ;  /* 0x0000002005047824 */ /* 0x004fc600078e00ff */
[-C--:B------:R-:W-:Y:S02]  /*3340*/  SHF.L.U32 R3, R3, R5.reuse, RZ ;  /* 0x0000000503037219 */ /* 0x080fe400000006ff */
[----:B------:R-:W-:Y:S01]  /*3350*/  SHF.L.U32 R5, R2, R5, RZ ;  /* 0x0000000502057219 */ /* 0x000fe200000006ff */
[----:B------:R2:W-:Y:S04]  /*3360*/  STS [UR37+0x140], R4 ;  /* 0x00014004ff007988 */ /* 0x0005e80008000825 */
[----:B------:R2:W-:Y:S04]  /*3370*/  ATOMS.OR RZ, [UR6+0x14], R3 ;  /* 0x00001403ffff798c */ /* 0x0005e8000b000006 */
[----:B------:R2:W-:Y:S01]  /*3380*/  ATOMS.OR RZ, [UR6+0x18], R5 ;  /* 0x00001805ffff798c */ /* 0x0005e2000b000006 */
[----:B------:R-:W-:Y:S03]  /*3390*/  SYNCS.ARRIVE.TRANS64.RED.A1T0 RZ, [UR7], RZ ;  /* 0x000000ffffff79a7 */ /* 0x000fe60008100407 */
[----:B------:R2:W-:Y:S01]  /*33a0*/  ATOMS.XOR RZ, [UR6+0x10], R2 ;  /* 0x00001002ffff798c */ /* 0x0005e2000b800006 */
[----:B------:R-:W-:Y:S05]  /*33b0*/  BRA `(.L_x_63) ;  /* 0x0000000000107947 */ /* 0x000fea0003800000 */
.L_x_56:
[----:B------:R-:W-:-:S05]  /*33c0*/  MOV R2, 0xffffffff ;  /* 0xffffffff00027802 */ /* 0x000fca0000000f00 */
[----:B------:R1:W-:Y:S02]  /*33d0*/  STS [UR37+0x140], R2 ;  /* 0x00014002ff007988 */ /* 0x0003e40008000825 */
[----:B-1----:R-:W-:Y:S02]  /*33e0*/  MOV R2, 0x3400 ;  /* 0x0000340000027802 */ /* 0x002fe40000000f00 */
[----:B-----5:R-:W-:Y:S05]  /*33f0*/  CALL.REL.NOINC `($__internal_1_$__cuda_sm10x_tcgen05_guardrail_trap_phase_invalid_during_alloc) ;  /* 0x0000007000f47944 */ /* 0x020fea0003c00000 */
.L_x_63:
[----:B------:R-:W-:Y:S05]  /*3400*/  WARPSYNC.ALL ;  /* 0x0000000000007948 */ /* 0x000fea0003800000 */
[----:B------:R-:W3:Y:S01]  /*3410*/  S2UR UR7, SR_CgaCtaId ;  /* 0x00000000000779c3 */ /* 0x000ee20000008800 */
[----:B------:R-:W-:Y:S01]  /*3420*/  UMOV UR6, 0x400 ;  /* 0x0000040000067882 */ /* 0x000fe20000000000 */
[----:B------:R-:W-:-:S06]  /*3430*/  NOP ;  /* 0x0000000000007918 */ /* 0x000fcc0000000000 */
[----:B------:R-:W-:Y:S06]  /*3440*/  BAR.ARV 0x6, 0xa0 ;  /* 0x0182800000007b1d */ /* 0x000fec0000002000 */
[----:B------:R-:W4:Y:S01]  /*3450*/  LDCU UR8, c[0x0][0x38c] ;  /* 0x00007180ff0877ac */ /* 0x000f220008000800 */
[----:B------:R-:W-:Y:S01]  /*3460*/  LOP3.LUT R0, R0, 0xffff, RZ, 0xc0, !PT ;  /* 0x0000ffff00007812 */ /* 0x000fe200078ec0ff */
[----:B-1----:R-:W-:Y:S01]  /*3470*/  IMAD.MOV.U32 R9, RZ, RZ, 0x1 ;  /* 0x00000001ff097424 */ /* 0x002fe200078e00ff */
[----:B------:R-:W-:Y:S01]  /*3480*/  LOP3.LUT R8, R8, 0xffff, RZ, 0xc0, !PT ;  /* 0x0000ffff08087812 */ /* 0x000fe200078ec0ff */
[----:B------:R-:W-:Y:S01]  /*3490*/  UMOV UR19, URZ ;  /* 0x000000ff00137c82 */ /* 0x000fe20008000000 */
[----:B------:R-:W-:Y:S01]  /*34a0*/  R2UR UR10, R0 ;  /* 0x00000000000a72ca */ /* 0x000fe200000e0000 */
[----:B------:R-:W-:Y:S01]  /*34b0*/  UMOV UR18, URZ ;  /* 0x000000ff00127c82 */ /* 0x000fe20008000000 */
[----:B------:R-:W-:Y:S01]  /*34c0*/  R2UR UR11, R8 ;  /* 0x00000000080b72ca */ /* 0x000fe200000e0000 */
[----:B------:R-:W-:Y:S01]  /*34d0*/  IMAD.MOV.U32 R8, RZ, RZ, RZ ;  /* 0x000000ffff087224 */ /* 0x000fe200078e00ff */
[----:B------:R-:W-:Y:S01]  /*34e0*/  UMOV UR17, URZ ;  /* 0x000000ff00117c82 */ /* 0x000fe20008000000 */
[----:B---3--:R-:W-:-:S02]  /*34f0*/  ULEA UR7, UR7, UR6, 0x18 ;  /* 0x0000000607077291 */ /* 0x008fc4000f8ec0ff */
[----:B------:R-:W-:Y:S02]  /*3500*/  UISETP.NE.AND UP2, UPT, UR5, URZ, UPT ;  /* 0x000000ff0500728c */ /* 0x000fe4000bf45270 */
[----:B------:R-:W-:Y:S02]  /*3510*/  UIADD3 UR12, UPT, UPT, UR7, 0x8400, URZ ;  /* 0x00008400070c7890 */ /* 0x000fe4000fffe0ff */
[----:B------:R-:W-:Y:S02]  /*3520*/  UIADD3 UR13, UPT, UPT, UR7, 0x18400, URZ ;  /* 0x00018400070d7890 */ /* 0x000fe4000fffe0ff */
[----:B----4-:R-:W-:Y:S01]  /*3530*/  UIADD3 UR8, UPT, UPT, UR8, 0x7f, URZ ;  /* 0x0000007f08087890 */ /* 0x010fe2000fffe0ff */
[----:B--2---:R-:W1:Y:S01]  /*3540*/  LDS R2, [UR7+0x140] ;  /* 0x00014007ff027984 */ /* 0x004e620008000800 */
[----:B------:R-:W-:Y:S02]  /*3550*/  USHF.R.U32.HI UR12, URZ, 0x4, UR12 ;  /* 0x00000004ff0c7899 */ /* 0x000fe4000801160c */
[----:B------:R-:W-:-:S02]  /*3560*/  USHF.R.S32.HI UR6, URZ, 0x1f, UR8 ;  /* 0x0000001fff067899 */ /* 0x000fc40008011408 */
[----:B------:R-:W-:Y:S02]  /*3570*/  USHF.R.U32.HI UR13, URZ, 0x4, UR13 ;  /* 0x00000004ff0d7899 */ /* 0x000fe4000801160d */
[----:B------:R-:W-:Y:S02]  /*3580*/  ULEA.HI UR6, UR6, UR8, URZ, 0x7 ;  /* 0x0000000806067291 */ /* 0x000fe4000f8f38ff */
[----:B------:R-:W-:Y:S02]  /*3590*/  ULOP3.LUT UR12, UR12, 0x3fff, URZ, 0xc0, !UPT ;  /* 0x00003fff0c0c7892 */ /* 0x000fe4000f8ec0ff */
[----:B------:R-:W-:Y:S02]  /*35a0*/  USHF.R.S32.HI UR6, URZ, 0x7, UR6 ;  /* 0x00000007ff067899 */ /* 0x000fe40008011406 */
[----:B------:R-:W-:Y:S02]  /*35b0*/  ULOP3.LUT UR13, UR13, 0x3fff, URZ, 0xc0, !UPT ;  /* 0x00003fff0d0d7892 */ /* 0x000fe4000f8ec0ff */
[----:B------:R-:W-:Y:S01]  /*35c0*/  UISETP.LT.AND UP0, UPT, UR6, 0x1, UPT ;  /* 0x000000010600788c */ /* 0x000fe2000bf01270 */
[----:B------:R-:W-:Y:S01]  /*35d0*/  UMOV UR36, 0x0 ;  /* 0x0000000000247882 */ /* 0x000fe20000000000 */
        /* <DEDUP_REMOVED lines=9> */
[----:B------:R-:W-:-:S02]  /*3670*/  ULOP3.LUT UR12, UR12, 0x10000, URZ, 0xfc, !UPT ;  /* 0x000100000c0c7892 */ /* 0x000fc4000f8efcff */
[----:B------:R-:W-:Y:S02]  /*3680*/  ULOP3.LUT UR13, UR13, 0x10000, URZ, 0xfc, !UPT ;  /* 0x000100000d0d7892 */ /* 0x000fe4000f8efcff */
[----:B------:R-:W-:Y:S01]  /*3690*/  USEL UR20, UR6, 0x1, !UP0 ;  /* 0x0000000106147887 */ /* 0x000fe2000c000000 */
[----:B------:R-:W-:Y:S01]  /*36a0*/  UMOV UR26, 0x0 ;  /* 0x00000000001a7882 */ /* 0x000fe20000000000 */
[----:B------:R-:W-:Y:S01]  /*36b0*/  UMOV UR27, 0x8400010 ;  /* 0x08400010001b7882 */ /* 0x000fe20000000000 */
[----:B------:R-:W-:Y:S01]  /*36c0*/  UMOV UR24, 0x0 ;  /* 0x0000000000187882 */ /* 0x000fe20000000000 */
[----:B------:R-:W-:Y:S01]  /*36d0*/  UMOV UR25, 0x8400010 ;  /* 0x0840001000197882 */ /* 0x000fe20000000000 */
[----:B------:R-:W-:Y:S01]  /*36e0*/  UMOV UR22, 0x0 ;  /* 0x0000000000167882 */ /* 0x000fe20000000000 */
[----:B------:R-:W-:Y:S01]  /*36f0*/  UMOV UR23, 0x8400010 ;  /* 0x0840001000177882 */ /* 0x000fe20000000000 */
[----:B-1----:R-:W-:Y:S02]  /*3700*/  R2UR UR21, R2 ;  /* 0x00000000021572ca */ /* 0x002fe400000e0000 */
[----:B------:R-:W-:-:S13]  /*3710*/  CS2R R2, SRZ ;  /* 0x0000000000027805 */ /* 0x000fda000001ff00 */
.L_x_74:
[C---:B------:R-:W-:Y:S02]  /*3720*/  LEA R0, R8.reuse, UR7, 0x3 ;  /* 0x0000000708007c11 */ /* 0x040fe4000f8e18ff */
[----:B------:R-:W-:Y:S02]  /*3730*/  SHF.L.U32 R4, R3, 0x1f, RZ ;  /* 0x0000001f03047819 */ /* 0x000fe400000006ff */
[----:B------:R-:W-:Y:S02]  /*3740*/  LEA R5, R8, UR7, 0x4 ;  /* 0x0000000708057c11 */ /* 0x000fe4000f8e20ff */
[----:B------:R-:W1:Y:S02]  /*3750*/  SYNCS.PHASECHK.TRANS64.TRYWAIT P0, [R0+URZ+0x90], R4 ;  /* 0x00009004000075a7 */ /* 0x000e6400080011ff */
[----:B-1-3--:R-:W-:Y:S05]  /*3760*/  @!P0 BRA `(.L_x_67) ;  /* 0x0000006800188947 */ /* 0x00afea0003800000 */
.L_x_167:
[----:B-1----:R-:W1:Y:S01]  /*3770*/  LDS.128 R4, [R5+0x120] ;  /* 0x0001200005047984 */ /* 0x002e620000000c00 */
[----:B------:R-:W-:Y:S02]  /*3780*/  VIADD R0, R0, 0xa0 ;  /* 0x000000a000007836 */ /* 0x000fe40000000000 */
[----:B------:R-:W-:Y:S01]  /*3790*/  VIADD R8, R8, 0x1 ;  /* 0x0000000108087836 */ /* 0x000fe20000000000 */
[----:B------:R-:W-:Y:S01]  /*37a0*/  @!PT LDS RZ, [RZ] ;  /* 0x00000000fffff984 */ /* 0x000fe20000000800 */
[----:B------:R-:W-:Y:S01]  /*37b0*/  @!PT LDS RZ, [RZ] ;  /* 0x00000000fffff984 */ /* 0x000fe20000000800 */
[----:B------:R-:W-:Y:S01]  /*37c0*/  @!PT LDS RZ, [RZ] ;  /* 0x00000000fffff984 */ /* 0x000fe20000000800 */
[----:B------:R-:W-:Y:S01]  /*37d0*/  @!PT LDS RZ, [RZ] ;  /* 0x00000000fffff984 */ /* 0x000fe20000000800 */
[----:B------:R2:W-:Y:S06]  /*37e0*/  MEMBAR.ALL.CTA ;  /* 0x0000000000007992 */ /* 0x0005ec0000008000 */
[----:B--2---:R-:W2:Y:S01]  /*37f0*/  FENCE.VIEW.ASYNC.S ;  /* 0x00000000000073c6 */ /* 0x004ea20000000000 */
[----:B------:R-:W-:-:S04]  /*3800*/  PRMT R0, RZ, 0x654, R0 ;  /* 0x00000654ff007816 */ /* 0x000fc80000000000 */
[----:B--2---:R2:W-:Y:S01]  /*3810*/  SYNCS.ARRIVE.TRANS64.RED.A1T0 RZ, [R0+URZ], RZ ;  /* 0x000000ff00ff79a7 */ /* 0x0045e200081004ff */
[----:B-1----:R-:W-:Y:S01]  /*3820*/  LOP3.LUT P1, RZ, R6, 0x1, RZ, 0xc0, !PT ;  /* 0x0000000106ff7812 */ /* 0x002fe2000782c0ff */
[----:B--2---:R-:W-:-:S12]  /*3830*/  BRA.U UP2, `(.L_x_68) ;  /* 0x0000000502587547 */ /* 0x004fd8000b800000 */
[----:B------:R-:W1:Y:S01]  /*3840*/  LDCU UR8, c[0x0][0x38c] ;  /* 0x00007180ff0877ac */ /* 0x000e620008000800 */
[----:B------:R-:W-:Y:S02]  /*3850*/  PLOP3.LUT P2, PT, PT, PT, PT, 0x80, 0x8 ;  /* 0x000000000008781c */ /* 0x000fe40003f4f070 */
[----:B------:R-:W-:Y:S01]  /*3860*/  SHF.L.U32 R4, R9, 0x1f, RZ ;  /* 0x0000001f09047819 */ /* 0x000fe200000006ff */
[----:B-1----:R-:W-:Y:S02]  /*3870*/  UISETP.GE.AND UP0, UPT, UR8, 0x1, UPT ;  /* 0x000000010800788c */ /* 0x002fe4000bf06270 */
[----:B------:R-:W-:-:S04]  /*3880*/  ULEA UR8, UR19, UR7, 0x3 ;  /* 0x0000000713087291 */ /* 0x000fc8000f8e18ff */
[----:B------:R-:W-:-:S05]  /*3890*/  PLOP3.LUT P0, PT, PT, PT, UP0, 0x80, 0x8 ;  /* 0x000000000008781c */ /* 0x000fca0003f0f008 */
[----:B------:R-:W-:-:S08]  /*38a0*/  @UP0 ULEA UR9, UR18, UR7, 0x3 ;  /* 0x0000000712090291 */ /* 0x000fd0000f8e18ff */
[----:B------:R-:W-:-:S04]  /*38b0*/  @P0 SHF.L.U32 R0, R2, 0x1f, RZ ;  /* 0x0000001f02000819 */ /* 0x000fc800000006ff */
[----:B------:R1:W2:Y:S01]  /*38c0*/  @P0 SYNCS.PHASECHK.TRANS64.TRYWAIT P2, [UR9], R0 ;  /* 0x00000000ff0005a7 */ /* 0x0002a20008041109 */
[----:B------:R-:W-:Y:S01]  /*38d0*/  ULEA UR9, UR19, UR21, 0x7 ;  /* 0x0000001513097291 */ /* 0x000fe2000f8e38ff */
[----:B------:R-:W3:Y:S02]  /*38e0*/  SYNCS.PHASECHK.TRANS64.TRYWAIT P0, [UR8+0xd0], R4 ;  /* 0x0000d004ff0075a7 */ /* 0x000ee40008001108 */
[----:B-123--:R-:W-:Y:S09]  /*38f0*/  @!P0 BRA `(.L_x_69) ;  /* 0x0000006400c88947 */ /* 0x00eff20003800000 */
.L_x_169:
[----:B------:R-:W-:Y:S01]  /*3900*/  UMOV UR16, UR17 ;  /* 0x0000001100107c82 */ /* 0x000fe20008000000 */
[----:B------:R-:W-:Y:S05]  /*3910*/  BRA.U !UP0, `(.L_x_70) ;  /* 0x0000000508107547 */ /* 0x000fea000b800000 */
[----:B------:R-:W-:Y:S02]  /*3920*/  UIADD3 UR16, UPT, UPT, UR20, UR17, URZ ;  /* 0x0000001114107290 */ /* 0x000fe4000fffe0ff */
[----:B------:R-:W-:Y:S01]  /*3930*/  UPLOP3.LUT UP3, UPT, UPT, UPT, UPT, 0x40, 0x4 ;  /* 0x000000000004789c */ /* 0x000fe20003f6e870 */
[----:B------:R-:W-:Y:S01]  /*3940*/  UMOV UR15, UR6 ;  /* 0x00000006000f7c82 */ /* 0x000fe20008000000 */
[----:B------:R-:W-:-:S09]  /*3950*/  UMOV UR58, UR18 ;  /* 0x00000012003a7c82 */ /* 0x000fd20008000000 */
.L_x_73:
[----:B--2---:R-:W-:Y:S01]  /*3960*/  ULEA UR14, UR58, UR7, 0x3 ;  /* 0x000000073a0e7291 */ /* 0x004fe2000f8e18ff */
[----:B---3--:R-:W-:Y:S11]  /*3970*/  @P2 BRA `(.L_x_71) ;  /* 0x00000000000c2947 */ /* 0x008ff60003800000 */
[----:B-1----:R-:W-:Y:S04]  /*3980*/  SHF.L.U32 R4, R2, 0x1f, RZ ;  /* 0x0000001f02047819 */ /* 0x002fe800000006ff */
[----:B------:R-:W1:Y:S02]  /*3990*/  SYNCS.PHASECHK.TRANS64.TRYWAIT P0, [UR14], R4 ;  /* 0x00000004ff0075a7 */ /* 0x000e64000800110e */
[----:B-1----:R-:W-:Y:S05]  /*39a0*/  @!P0 BRA `(.L_x_72) ;  /* 0x0000006400b48947 */ /* 0x002fea0003800000 */
.L_x_71:
[----:B------:R-:W-:Y:S01]  /*39b0*/  UISETP.NE.AND UP0, UPT, UR15, 0x1, UPT ;  /* 0x000000010f00788c */ /* 0x000fe2000bf05270 */
[----:B------:R-:W-:Y:S01]  /*39c0*/  PLOP3.LUT P2, PT, PT, PT, PT, 0x80, 0x8 ;  /* 0x000000000008781c */ /* 0x000fe20003f4f070 */
[----:B------:R-:W-:Y:S02]  /*39d0*/  UIADD3 UR18, UPT, UPT, UR58, 0x1, URZ ;  /* 0x000000013a127890 */ /* 0x000fe4000fffe0ff */
[----:B------:R-:W-:Y:S02]  /*39e0*/  ULEA UR68, UR58, UR13, 0xb ;  /* 0x0000000d3a447291 */ /* 0x000fe4000f8e58ff */
[----:B------:R-:W-:Y:S01]  /*39f0*/  UISETP.NE.AND UP1, UPT, UR18, 0x4, UPT ;  /* 0x000000041200788c */ /* 0x000fe2000bf25270 */
[----:B------:R-:W-:Y:S01]  /*3a00*/  PLOP3.LUT P0, PT, PT, PT, UP0, 0x80, 0x8 ;  /* 0x000000000008781c */ /* 0x000fe20003f0f008 */
[----:B------:R-:W-:Y:S02]  /*3a10*/  ULEA UR66, UR58, UR12, 0xa ;  /* 0x0000000c3a427291 */ /* 0x000fe4000f8e50ff */
[----:B------:R-:W-:Y:S02]  /*3a20*/  USEL UR39, URZ, 0x1, UP1 ;  /* 0x00000001ff277887 */ /* 0x000fe40008800000 */
[----:B------:R-:W-:Y:S02]  /*3a30*/  USEL UR18, UR18, URZ, UP1 ;  /* 0x000000ff12127287 */ /* 0x000fe40008800000 */
[----:B------:R-:W-:Y:S02]  /*3a40*/  UIADD3 UR64, UPT, UPT, UR68, 0x2, URZ ;  /* 0x0000000244407890 */ /* 0x000fe4000fffe0ff */
[----:B------:R-:W-:Y:S01]  /*3a50*/  @UP0 ULEA UR38, UR18, UR7, 0x3 ;  /* 0x0000000712260291 */ /* 0x000fe2000f8e18ff */
[----:B------:R-:W-:Y:S01]  /*3a60*/  LOP3.LUT R2, R2, UR39, RZ, 0x3c, !PT ;  /* 0x0000002702027c12 */ /* 0x000fe2000f8e3cff */
[----:B------:R-:W-:Y:S02]  /*3a70*/  UIADD3 UR62, UPT, UPT, UR66, 0x2, URZ ;  /* 0x00000002423e7890 */ /* 0x000fe4000fffe0ff */
[----:B------:R-:W-:Y:S01]  /*3a80*/  UIADD3 UR60, UPT, UPT, UR68, 0x4, URZ ;  /* 0x00000004443c7890 */ /* 0x000fe2000fffe0ff */
[----:B-1----:R-:W-:Y:S01]  /*3a90*/  @P0 SHF.L.U32 R0, R2, 0x1f, RZ ;  /* 0x0000001f02000819 */ /* 0x002fe200000006ff */
[----:B------:R-:W-:Y:S02]  /*3aa0*/  UIADD3 UR58, UPT, UPT, UR66, 0x4, URZ ;  /* 0x00000004423a7890 */ /* 0x000fe4000fffe0ff */
[----:B------:R-:W-:Y:S01]  /*3ab0*/  UIADD3 UR56, UPT, UPT, UR68, 0x6, URZ ;  /* 0x0000000644387890 */ /* 0x000fe2000fffe0ff */
[----:B------:R2:W3:Y:S01]  /*3ac0*/  @P0 SYNCS.PHASECHK.TRANS64.TRYWAIT P2, [UR38], R0 ;  /* 0x00000000ff0005a7 */ /* 0x0004e20008041126 */
[----:B------:R-:W-:Y:S02]  /*3ad0*/  UIADD3 UR54, UPT, UPT, UR66, 0x6, URZ ;  /* 0x0000000642367890 */ /* 0x000fe4000fffe0ff */
        /* <DEDUP_REMOVED lines=10> */
[----:B------:R-:W-:Y:S02]  /*3b80*/  UIADD3 UR15, UPT, UPT, UR15, -0x1, URZ ;  /* 0xffffffff0f0f7890 */ /* 0x000fe4000fffe0ff */
[----:B------:R-:W-:Y:S01]  /*3b90*/  UISETP.NE.AND UP0, UPT, UR17, UR16, UPT ;  /* 0x000000101100728c */ /* 0x000fe2000bf05270 */
[----:B------:R-:W-:Y:S01]  /*3ba0*/  UMOV UR69, 0x40004040 ;  /* 0x4000404000457882 */ /* 0x000fe20000000000 */
[----:B------:R-:W-:Y:S01]  /*3bb0*/  UMOV UR67, 0x40004040 ;  /* 0x4000404000437882 */ /* 0x000fe20000000000 */
[----:B------:R-:W-:Y:S01]  /*3bc0*/  UMOV UR65, 0x40004040 ;  /* 0x4000404000417882 */ /* 0x000fe20000000000 */
[----:B------:R-:W-:Y:S01]  /*3bd0*/  UTCHMMA.2CTA gdesc[UR66], gdesc[UR68], tmem[UR9], tmem[UR36], idesc[UR37], UP3 ;  /* 0x00ff2444420075ea */ /* 0x000fe20009a00009 */
[----:B------:R-:W-:Y:S01]  /*3be0*/  UPLOP3.LUT UP3, UPT, UPT, UPT, UPT, 0x80, 0x8 ;  /* 0x000000000008789c */ /* 0x000fe20003f6f070 */
[----:B------:R-:W-:Y:S01]  /*3bf0*/  UMOV UR63, 0x40004040 ;  /* 0x40004040003f7882 */ /* 0x000fe20000000000 */
[----:B------:R-:W-:Y:S01]  /*3c00*/  UMOV UR61, 0x40004040 ;  /* 0x40004040003d7882 */ /* 0x000fe20000000000 */
[----:B------:R-:W-:Y:S01]  /*3c10*/  UTCHMMA.2CTA gdesc[UR62], gdesc[UR64], tmem[UR9], tmem[UR34], idesc[UR35], UPT ;  /* 0x00ff22403e0075ea */ /* 0x000fe2000ba00009 */
[----:B------:R-:W-:Y:S01]  /*3c20*/  UMOV UR59, 0x40004040 ;  /* 0x40004040003b7882 */ /* 0x000fe20000000000 */
[----:B------:R-:W-:Y:S01]  /*3c30*/  UMOV UR57, 0x40004040 ;  /* 0x4000404000397882 */ /* 0x000fe20000000000 */
[----:B------:R1:W-:Y:S01]  /*3c40*/  UTCHMMA.2CTA gdesc[UR58], gdesc[UR60], tmem[UR9], tmem[UR32], idesc[UR33], UPT ;  /* 0x00ff203c3a0075ea */ /* 0x0003e2000ba00009 */
        /* <DEDUP_REMOVED lines=11> */
[----:B------:R-:W-:Y:S01]  /*3d00*/  UMOV UR39, 0x40004040 ;  /* 0x4000404000277882 */ /* 0x000fe20000000000 */
[----:B------:R2:W-:Y:S01]  /*3d10*/  UTCHMMA.2CTA gdesc[UR42], gdesc[UR44], tmem[UR9], tmem[UR24], idesc[UR25], UPT ;  /* 0x00ff182c2a0075ea */ /* 0x0005e2000ba00009 */
[----:B------:R2:W-:Y:S01]  /*3d20*/  UTCHMMA.2CTA gdesc[UR38], gdesc[UR40], tmem[UR9], tmem[UR22], idesc[UR23], UPT ;  /* 0x00ff1628260075ea */ /* 0x0005e2000ba00009 */
[----:B------:R2:W-:Y:S01]  /*3d30*/  UTCBAR.2CTA.MULTICAST [UR14], URZ, UR11 ;  /* 0x000000ff0e0073e9 */ /* 0x0005e2000820080b */
[----:B-1----:R-:W-:Y:S01]  /*3d40*/  UMOV UR58, UR18 ;  /* 0x00000012003a7c82 */ /* 0x002fe20008000000 */
[----:B------:R-:W-:Y:S05]  /*3d50*/  BRA.U UP0, `(.L_x_73) ;  /* 0xfffffffd00007547 */ /* 0x000fea000b83ffff */
.L_x_70:
[----:B------:R-:W-:Y:S01]  /*3d60*/  UIADD3 UR8, UPT, UPT, UR8, 0xb0, URZ ;  /* 0x000000b008087890 */ /* 0x000fe2000fffe0ff */
[----:B------:R-:W-:-:S08]  /*3d70*/  UMOV UR17, UR16 ;  /* 0x0000001000117c82 */ /* 0x000fd00008000000 */
[----:B------:R4:W-:Y:S01]  /*3d80*/  UTCBAR.2CTA.MULTICAST [UR8], URZ, UR10 ;  /* 0x000000ff080073e9 */ /* 0x0009e2000820080a */
[----:B------:R-:W-:Y:S02]  /*3d90*/  NOP ;  /* 0x0000000000007918 */ /* 0x000fe40000000000 */
.L_x_68:
[----:B------:R-:W-:Y:S01]  /*3da0*/  UIADD3 UR19, UPT, UPT, UR19, 0x1, URZ ;  /* 0x0000000113137890 */ /* 0x000fe2000fffe0ff */
[----:B------:R-:W-:-:S03]  /*3db0*/  ISETP.NE.AND P0, PT, R8, 0x2, PT ;  /* 0x000000020800780c */ /* 0x000fc60003f05270 */
[----:B------:R-:W-:Y:S01]  /*3dc0*/  UISETP.NE.AND UP0, UPT, UR19, 0x4, UPT ;  /* 0x000000041300788c */ /* 0x000fe2000bf05270 */
[----:B-12---:R-:W-:Y:S02]  /*3dd0*/  SEL R0, RZ, 0x1, P0 ;  /* 0x00000001ff007807 */ /* 0x006fe40000000000 */
[----:B------:R-:W-:Y:S01]  /*3de0*/  SEL R8, R8, RZ, P0 ;  /* 0x000000ff08087207 */ /* 0x000fe20000000000 */
[----:B----4-:R-:W-:Y:S01]  /*3df0*/  USEL UR8, URZ, 0x1, UP0 ;  /* 0x00000001ff087887 */ /* 0x010fe20008000000 */
[----:B------:R-:W-:Y:S01]  /*3e00*/  LOP3.LUT R3, R3, R0, RZ, 0x3c, !PT ;  /* 0x0000000003037212 */ /* 0x000fe200078e3cff */
[----:B------:R-:W-:-:S04]  /*3e10*/  USEL UR19, UR19, URZ, UP0 ;  /* 0x000000ff13137287 */ /* 0x000fc80008000000 */
[----:B------:R-:W-:Y:S01]  /*3e20*/  LOP3.LUT R9, R9, UR8, RZ, 0x3c, !PT ;  /* 0x0000000809097c12 */ /* 0x000fe2000f8e3cff */
[----:B------:R-:W-:Y:S07]  /*3e30*/  @P1 BRA `(.L_x_74) ;  /* 0xfffffff800381947 */ /* 0x000fee000383ffff */
[----:B------:R-:W1:Y:S01]  /*3e40*/  S2UR UR6, SR_CgaCtaId ;  /* 0x00000000000679c3 */ /* 0x000e620000008800 */
[----:B------:R-:W-:Y:S01]  /*3e50*/  ELECT P0, URZ, PT ;  /* 0x0000000000ff782f */ /* 0x000fe20003800000 */
[----:B------:R-:W-:Y:S01]  /*3e60*/  HFMA2 R0, -RZ, RZ, 0, 5.9604644775390625e-08 ;  /* 0x00000001ff007431 */ /* 0x000fe200000001ff */
[----:B------:R-:W-:-:S05]  /*3e70*/  UMOV UR8, 0x40 ;  /* 0x0000004000087882 */ /* 0x000fca0000000000 */
[----:B------:R-:W-:Y:S01]  /*3e80*/  UVIRTCOUNT.DEALLOC.SMPOOL 0x80 ;  /* 0x000000800000784c */ /* 0x000fe20000000000 */
[----:B------:R-:W-:Y:S02]  /*3e90*/  UISETP.NE.AND UP0, UPT, UR5, URZ, UPT ;  /* 0x000000ff0500728c */ /* 0x000fe4000bf05270 */
[----:B-1----:R-:W-:-:S09]  /*3ea0*/  ULEA UR6, UR6, UR8, 0x18 ;  /* 0x0000000806067291 */ /* 0x002fd2000f8ec0ff */
[----:B------:R1:W-:Y:S01]  /*3eb0*/  @P0 STS.U8 [UR6+0x1c], R0 ;  /* 0x00001c00ff000988 */ /* 0x0003e20008000006 */
[----:B------:R-:W-:Y:S05]  /*3ec0*/  BRA.U UP0, `(.L_x_75) ;  /* 0x0000000100a07547 */ /* 0x000fea000b800000 */
[----:B------:R-:W-:Y:S01]  /*3ed0*/  UIADD3 UR5, UPT, UPT, UR7, 0xd0, URZ ;  /* 0x000000d007057890 */ /* 0x000fe2000fffe0ff */
[----:B------:R-:W-:-:S03]  /*3ee0*/  SHF.L.U32 R2, R9, 0x1f, RZ ;  /* 0x0000001f09027819 */ /* 0x000fc600000006ff */
[----:B------:R-:W-:-:S09]  /*3ef0*/  ULEA UR8, UR19, UR5, 0x3 ;  /* 0x0000000513087291 */ /* 0x000fd2000f8e18ff */
[----:B------:R-:W2:Y:S02]  /*3f00*/  SYNCS.PHASECHK.TRANS64.TRYWAIT P0, [UR8], R2 ;  /* 0x00000002ff0075a7 */ /* 0x000ea40008001108 */
[----:B--2---:R-:W-:Y:S05]  /*3f10*/  @!P0 BRA `(.L_x_76) ;  /* 0x0000006000708947 */ /* 0x004fea0003800000 */
.L_x_172:
        /* <DEDUP_REMOVED lines=9> */
.L_x_174:
        /* <DEDUP_REMOVED lines=9> */
.L_x_176:
[----:B------:R-:W-:-:S04]  /*4040*/  UIADD3 UR9, UPT, UPT, UR9, 0x1, URZ ;  /* 0x0000000109097890 */ /* 0x000fc8000fffe0ff */
[----:B------:R-:W-:-:S04]  /*4050*/  UISETP.NE.AND UP1, UPT, UR9, 0x4, UPT ;  /* 0x000000040900788c */ /* 0x000fc8000bf25270 */
[----:B------:R-:W-:Y:S02]  /*4060*/  USEL UR8, URZ, 0x1, UP1 ;  /* 0x00000001ff087887 */ /* 0x000fe40008800000 */
[----:B------:R-:W-:-:S04]  /*4070*/  USEL UR9, UR9, URZ, UP1 ;  /* 0x000000ff09097287 */ /* 0x000fc80008800000 */
[----:B------:R-:W-:Y:S01]  /*4080*/  ULEA UR9, UR9, UR5, 0x3 ;  /* 0x0000000509097291 */ /* 0x000fe2000f8e18ff */
[----:B------:R-:W-:-:S04]  /*4090*/  LOP3.LUT R2, R2, UR8, RZ, 0x3c, !PT ;  /* 0x0000000802027c12 */ /* 0x000fc8000f8e3cff */
[----:B------:R-:W-:Y:S01]  /*40a0*/  SHF.L.U32 R2, R2, 0x1f, RZ ;  /* 0x0000001f02027819 */ /* 0x000fe200000006ff */
[----:B-1----:R-:W-:-:S04]  /*40b0*/  IMAD.U32 R0, RZ, RZ, UR9 ;  /* 0x00000009ff007e24 */ /* 0x002fc8000f8e00ff */
[----:B------:R1:W2:Y:S03]  /*40c0*/  SYNCS.PHASECHK.TRANS64.TRYWAIT P0, [R0+URZ], R2 ;  /* 0x00000002000075a7 */ /* 0x0002a600080011ff */
[----:B--2---:R-:W-:Y:S05]  /*40d0*/  @!P0 NANOSLEEP.SYNCS 0x989680 ;  /* 0x009896800000895d */ /* 0x004fea0003900000 */
[----:B------:R-:W2:Y:S02]  /*40e0*/  @!P0 SYNCS.PHASECHK.TRANS64 P0, [R0+URZ], R2 ;  /* 0x00000002000085a7 */ /* 0x000ea400080010ff */
[----:B--2---:R-:W-:Y:S05]  /*40f0*/  @P0 BRA `(.L_x_79) ;  /* 0x0000000000200947 */ /* 0x004fea0003800000 */
.L_x_80:
[----:B--2---:R2:W4:Y:S02]  /*4100*/  SYNCS.PHASECHK.TRANS64.TRYWAIT P0, [R0+URZ], R2 ;  /* 0x00000002000075a7 */ /* 0x00452400080011ff */
[----:B----4-:R-:W-:Y:S05]  /*4110*/  @!P0 NANOSLEEP.SYNCS 0x989680 ;  /* 0x009896800000895d */ /* 0x010fea0003900000 */
[----:B------:R-:W4:Y:S02]  /*4120*/  @!P0 SYNCS.PHASECHK.TRANS64 P0, [R0+URZ], R2 ;  /* 0x00000002000085a7 */ /* 0x000f2400080010ff */
[----:B----4-:R-:W-:Y:S05]  /*4130*/  @!P0 BRA `(.L_x_80) ;  /* 0xfffffffc00f08947 */ /* 0x010fea000383ffff */
[----:B------:R-:W-:Y:S05]  /*4140*/  BRA `(.L_x_79) ;  /* 0x00000000000c7947 */ /* 0x000fea0003800000 */
.L_x_75:
[----:B------:R-:W-:-:S04]  /*4150*/  UIADD3 UR5, UPT, UPT, UR7, 0x110, URZ ;  /* 0x0000011007057890 */ /* 0x000fc8000fffe0ff */
[----:B------:R-:W-:-:S09]  /*4160*/  UPRMT UR5, UR4, 0x654, UR5 ;  /* 0x0000065404057896 */ /* 0x000fd20008000005 */
[----:B------:R-:W-:Y:S03]  /*4170*/  SYNCS.ARRIVE.TRANS64.RED.A1T0 RZ, [UR5], RZ ;  /* 0x000000ffffff79a7 */ /* 0x000fe60008100405 */
.L_x_79:
[----:B-12---:R-:W-:Y:S01]  /*4180*/  SHF.L.U32 R2, RZ, 0x1f, RZ ;  /* 0x0000001fff027819 */ /* 0x006fe200000006ff */
[----:B------:R-:W-:Y:S01]  /*4190*/  UIADD3 UR5, UPT, UPT, UR7, 0x110, URZ ;  /* 0x0000011007057890 */ /* 0x000fe2000fffe0ff */
[----:B------:R-:W-:Y:S02]  /*41a0*/  PLOP3.LUT P0, PT, PT, PT, UP0, 0x80, 0x8 ;  /* 0x000000000008781c */ /* 0x000fe40003f0f008 */
[----:B------:R-:W1:Y:S02]  /*41b0*/  SYNCS.PHASECHK.TRANS64.TRYWAIT P1, [UR7+0x110], R2 ;  /* 0x00011002ff0075a7 */ /* 0x000e640008021107 */
[----:B-1----:R-:W-:Y:S09]  /*41c0*/  @!P1 BRA `(.L_x_81) ;  /* 0x00000060000c9947 */ /* 0x002ff20003800000 */
.L_x_178:
[----:B------:R-:W-:Y:S01]  /*41d0*/  @!UP0 UPRMT UR5, UR4, 0x654, UR5 ;  /* 0x0000065404058896 */ /* 0x000fe20008000005 */
[----:B------:R-:W-:Y:S02]  /*41e0*/  UMOV UR8, 0xffff ;  /* 0x0000ffff00087882 */ /* 0x000fe40000000000 */
[----:B------:R-:W-:-:S06]  /*41f0*/  UMOV UR4, 0x1 ;  /* 0x0000000100047882 */ /* 0x000fcc0000000000 */
[----:B------:R-:W-:Y:S01]  /*4200*/  @!P0 SYNCS.ARRIVE.TRANS64.RED.A1T0 RZ, [UR5], RZ ;  /* 0x000000ffffff89a7 */ /* 0x000fe20008100405 */
[----:B------:R-:W-:Y:S01]  /*4210*/  NOP ;  /* 0x0000000000007918 */ /* 0x000fe20000000000 */
[----:B-1----:R-:W1:Y:S01]  /*4220*/  LDS R0, [UR6+0x14] ;  /* 0x00001406ff007984 */ /* 0x002e620008000800 */
[----:B------:R-:W-:-:S04]  /*4230*/  ULOP3.LUT UR5, UR21, 0xffff, URZ, 0xc0, !UPT ;  /* 0x0000ffff15057892 */ /* 0x000fc8000f8ec0ff */
[----:B------:R-:W-:-:S04]  /*4240*/  USHF.R.U32.HI UR5, URZ, 0x5, UR5 ;  /* 0x00000005ff057899 */ /* 0x000fc80008011605 */
[----:B------:R-:W-:Y:S02]  /*4250*/  USHF.L.U32 UR8, UR8, UR5, URZ ;  /* 0x0000000508087299 */ /* 0x000fe400080006ff */
[----:B------:R-:W-:-:S04]  /*4260*/  USHF.L.U32 UR4, UR4, UR5, URZ ;  /* 0x0000000504047299 */ /* 0x000fc800080006ff */
[----:B-1----:R-:W-:-:S04]  /*4270*/  LOP3.LUT R0, R0, UR8, RZ, 0xc0, !PT ;  /* 0x0000000800007c12 */ /* 0x002fc8000f8ec0ff */
[----:B------:R-:W-:-:S13]  /*4280*/  ISETP.NE.AND P0, PT, R0, UR8, PT ;  /* 0x0000000800007c0c */ /* 0x000fda000bf05270 */
[----:B------:R-:W-:Y:S05]  /*4290*/  @P0 BRA `(.L_x_82) ;  /* 0x0000000000580947 */ /* 0x000fea0003800000 */
[----:B------:R-:W1:Y:S02]  /*42a0*/  LDS R0, [UR6+0x18] ;  /* 0x00001806ff007984 */ /* 0x000e640008000800 */
[----:B-1----:R-:W-:-:S04]  /*42b0*/  LOP3.LUT R0, R0, UR4, RZ, 0xc0, !PT ;  /* 0x0000000400007c12 */ /* 0x002fc8000f8ec0ff */
[----:B------:R-:W-:-:S13]  /*42c0*/  ISETP.NE.AND P0, PT, R0, UR4, PT ;  /* 0x0000000400007c0c */ /* 0x000fda000bf05270 */
[----:B------:R-:W-:Y:S05]  /*42d0*/  @P0 BRA `(.L_x_83) ;  /* 0x00000000003c0947 */ /* 0x000fea0003800000 */
[----:B------:R-:W1:Y:S01]  /*42e0*/  S2R R2, SR_LANEID ;  /* 0x0000000000027919 */ /* 0x000e620000000000 */
[----:B------:R-:W-:Y:S01]  /*42f0*/  ULOP3.LUT UR8, URZ, UR8, URZ, 0x33, !UPT ;  /* 0x00000008ff087292 */ /* 0x000fe2000f8e33ff */
[----:B------:R-:W-:Y:S02]  /*4300*/  VOTEU.ANY UR7, UPT, PT ;  /* 0x0000000000077886 */ /* 0x000fe400038e0100 */
[----:B------:R-:W-:-:S03]  /*4310*/  UFLO.U32 UR7, UR7 ;  /* 0x00000007000772bd */ /* 0x000fc600080e0000 */
[----:B------:R-:W-:-:S04]  /*4320*/  IMAD.U32 R0, RZ, RZ, UR8 ;  /* 0x00000008ff007e24 */ /* 0x000fc8000f8e00ff */
[----:B------:R2:W4:Y:S02]  /*4330*/  REDUX UR5, R0 ;  /* 0x00000000000573c4 */ /* 0x0005240000000000 */
[----:B------:R1:W-:Y:S02]  /*4340*/  UTCATOMSWS.AND URZ, UR8 ;  /* 0x0000000800ff79e3 */ /* 0x0003e40008000000 */
[----:B-1----:R-:W-:Y:S02]  /*4350*/  ISETP.EQ.U32.AND P0, PT, R2, UR7, PT ;  /* 0x0000000702007c0c */ /* 0x002fe4000bf02070 */
[----:B--2---:R-:W-:Y:S02]  /*4360*/  LOP3.LUT R0, RZ, UR4, RZ, 0x33, !PT ;  /* 0x00000004ff007c12 */ /* 0x004fe4000f8e33ff */
[----:B----4-:R-:W-:Y:S02]  /*4370*/  MOV R2, UR5 ;  /* 0x0000000500027c02 */ /* 0x010fe40008000f00 */
[----:B------:R-:W1:Y:S07]  /*4380*/  REDUX UR4, R0 ;  /* 0x00000000000473c4 */ /* 0x000e6e0000000000 */
[----:B------:R2:W-:Y:S01]  /*4390*/  @P0 ATOMS.AND RZ, [UR6+0x14], R2 ;  /* 0x00001402ffff098c */ /* 0x0005e2000a800006 */
[----:B-1----:R-:W-:-:S05]  /*43a0*/  IMAD.U32 R0, RZ, RZ, UR4 ;  /* 0x00000004ff007e24 */ /* 0x002fca000f8e00ff */
[----:B------:R2:W-:Y:S01]  /*43b0*/  @P0 ATOMS.AND RZ, [UR6+0x18], R0 ;  /* 0x00001800ffff098c */ /* 0x0005e2000a800006 */
[----:B------:R-:W-:Y:S05]  /*43c0*/  BRA `(.L_x_84) ;  /* 0x0000000000147947 */ /* 0x000fea0003800000 */
.L_x_83:
[----:B------:R-:W-:Y:S02]  /*43d0*/  MOV R2, 0x43f0 ;  /* 0x000043f000027802 */ /* 0x000fe40000000f00 */
[----:B---3-5:R-:W-:Y:S05]  /*43e0*/  CALL.REL.NOINC `($__internal_0_$__cuda_sm10x_tcgen05_guardrail_trap_col_being_dealloced_not_returned_by_alloc) ;  /* 0x0000006000ec7944 */ /* 0x028fea0003c00000 */
[----:B------:R-:W-:Y:S05]  /*43f0*/  BRA `(.L_x_84) ;  /* 0x0000000000087947 */ /* 0x000fea0003800000 */
.L_x_82:
[----:B------:R-:W-:Y:S02]  /*4400*/  MOV R2, 0x4420 ;  /* 0x0000442000027802 */ /* 0x000fe40000000f00 */
[----:B---3-5:R-:W-:Y:S05]  /*4410*/  CALL.REL.NOINC `($__internal_2_$__cuda_sm10x_tcgen05_guardrail_trap_unallocated_columns_being_dealloced) ;  /* 0x0000006000f87944 */ /* 0x028fea0003c00000 */
.L_x_84:
[----:B------:R-:W-:Y:S01]  /*4420*/  NOP ;  /* 0x0000000000007918 */ /* 0x000fe20000000000 */
[----:B------:R-:W-:Y:S05]  /*4430*/  EXIT ;  /* 0x000000000000794d */ /* 0x000fea0003800000 */
.L_x_55:
[----:B------:R-:W-:-:S09]  /*4440*/  UISETP.NE.OR UP5, UPT, UR10, 0x3, !UP5 ;  /* 0x000000030a00788c */ /* 0x000fd2000efa5670 */
[----:B------:R-:W-:Y:S05]  /*4450*/  BRA.U UP5, `(.L_x_85) ;  /* 0x0000001105747547 */ /* 0x000fea000b800000 */
[----:B------:R-:W1:Y:S01]  /*4460*/  LDC R0, c[0x0][0xb30] ;  /* 0x0002cc00ff007b82 */ /* 0x000e620000000800 */
[----:B------:R-:W2:Y:S01]  /*4470*/  LDCU.64 UR8, c[0x0][0x888] ;  /* 0x00011100ff0877ac */ /* 0x000ea20008000a00 */
[----:B------:R-:W-:Y:S02]  /*4480*/  HFMA2 R27, -RZ, RZ, 0, 0 ;  /* 0x00000000ff1b7431 */ /* 0x000fe400000001ff */
[----:B------:R-:W-:Y:S01]  /*4490*/  IMAD.MOV.U32 R29, RZ, RZ, 0x1 ;  /* 0x00000001ff1d7424 */ /* 0x000fe200078e00ff */
[----:B------:R-:W-:Y:S01]  /*44a0*/  MOV R25, 0x2000 ;  /* 0x0000200000197802 */ /* 0x000fe20000000f00 */
[----:B------:R-:W3:Y:S01]  /*44b0*/  LDCU.64 UR4, c[0x0][0x890] ;  /* 0x00011200ff0477ac */ /* 0x000ee20008000a00 */
[----:B------:R-:W-:Y:S01]  /*44c0*/  IMAD.MOV.U32 R28, RZ, RZ, RZ ;  /* 0x000000ffff1c7224 */ /* 0x000fe200078e00ff */
[----:B------:R-:W4:Y:S01]  /*44d0*/  LDC R24, c[0x0][0x370] ;  /* 0x0000dc00ff187b82 */ /* 0x000f220000000800 */
[----:B------:R-:W-:Y:S01]  /*44e0*/  UMOV UR7, 0x400 ;  /* 0x0000040000077882 */ /* 0x000fe20000000000 */
[----:B------:R-:W-:-:S02]  /*44f0*/  UPLOP3.LUT UP1, UPT, UPT, UPT, UPT, 0x40, 0x4 ;  /* 0x000000000004789c */ /* 0x000fc40003f2e870 */
[----:B------:R-:W-:-:S04]  /*4500*/  ULEA UR7, UR37, UR7, 0x18 ;  /* 0x0000000725077291 */ /* 0x000fc8000f8ec0ff */
[----:B------:R-:W4:Y:S01]  /*4510*/  LDC R3, c[0x0][0xb0c] ;  /* 0x0002c300ff037b82 */ /* 0x000f220000000800 */
[----:B------:R-:W-:Y:S02]  /*4520*/  UIADD3 UR13, UPT, UPT, UR7, 0x58, URZ ;  /* 0x00000058070d7890 */ /* 0x000fe4000fffe0ff */
[----:B--2---:R-:W-:Y:S02]  /*4530*/  UISETP.NE.U32.AND UP3, UPT, UR8, URZ, UPT ;  /* 0x000000ff0800728c */ /* 0x004fe4000bf65070 */
[----:B------:R-:W-:Y:S02]  /*4540*/  UIADD3 UR41, UPT, UPT, UR7, 0x40, URZ ;  /* 0x0000004007297890 */ /* 0x000fe4000fffe0ff */
[----:B---3--:R-:W-:Y:S01]  /*4550*/  UISETP.NE.U32.AND UP4, UPT, UR4, URZ, UPT ;  /* 0x000000ff0400728c */ /* 0x008fe2000bf85070 */
[----:B------:R-:W2:Y:S01]  /*4560*/  LDC R18, c[0x0][0xb20] ;  /* 0x0002c800ff127b82 */ /* 0x000ea20000000800 */
[----:B-1----:R-:W-:Y:S01]  /*4570*/  ISETP.NE.AND P1, PT, R0, 0x1, PT ;  /* 0x000000010000780c */ /* 0x002fe20003f25270 */
[----:B------:R-:W-:-:S02]  /*4580*/  UISETP.NE.AND.EX UP3, UPT, UR9, URZ, UPT, UP3 ;  /* 0x000000ff0900728c */ /* 0x000fc4000bf65330 */
[----:B------:R-:W-:Y:S02]  /*4590*/  UIADD3 UR33, UPT, UPT, UR7, 0x48, URZ ;  /* 0x0000004807217890 */ /* 0x000fe4000fffe0ff */
[----:B------:R-:W-:Y:S02]  /*45a0*/  UIADD3 UR25, UPT, UPT, UR7, 0x50, URZ ;  /* 0x0000005007197890 */ /* 0x000fe4000fffe0ff */
[----:B------:R-:W1:Y:S01]  /*45b0*/  LDC.64 R30, c[0x0][0x348] ;  /* 0x0000d200ff1e7b82 */ /* 0x000e620000000a00 */
[----:B------:R-:W-:Y:S02]  /*45c0*/  UPRMT UR13, UR37, 0x654, UR13 ;  /* 0x00000654250d7896 */ /* 0x000fe4000800000d */
[----:B------:R-:W-:-:S05]  /*45d0*/  UISETP.NE.AND.EX UP4, UPT, UR5, URZ, UPT, UP4 ;  /* 0x000000ff0500728c */ /* 0x000fca000bf85340 */
[----:B------:R-:W3:Y:S08]  /*45e0*/  LDC.64 R16, c[0x0][0xb10] ;  /* 0x0002c400ff107b82 */ /* 0x000ef00000000a00 */
[----:B------:R-:W1:Y:S08]  /*45f0*/  LDC.64 R6, c[0x0][0xb18] ;  /* 0x0002c600ff067b82 */ /* 0x000e700000000a00 */
[----:B------:R-:W1:Y:S08]  /*4600*/  LDC.64 R4, c[0x0][0xb28] ;  /* 0x0002ca00ff047b82 */ /* 0x000e700000000a00 */
[----:B--2-4-:R-:W1:Y:S02]  /*4610*/  LDC R19, c[0x0][0x374] ;  /* 0x0000dd00ff137b82 */ /* 0x014e640000000800 */
.L_x_96:
[C---:B------:R-:W-:Y:S02]  /*4620*/  LEA R0, R28.reuse, UR7, 0x3 ;  /* 0x000000071c007c11 */ /* 0x040fe4000f8e18ff */
[----:B------:R-:W-:Y:S02]  /*4630*/  SHF.L.U32 R2, R27, 0x1f, RZ ;  /* 0x0000001f1b027819 */ /* 0x000fe400000006ff */
[----:B------:R-:W-:Y:S02]  /*4640*/  LEA R20, R28, UR7, 0x4 ;  /* 0x000000071c147c11 */ /* 0x000fe4000f8e20ff */
[----:B--2---:R-:W2:Y:S02]  /*4650*/  SYNCS.PHASECHK.TRANS64.TRYWAIT P0, [R0+URZ+0x90], R2 ;  /* 0x00009002000075a7 */ /* 0x004ea400080011ff */
[----:B--2---:R-:W-:Y:S05]  /*4660*/  @!P0 BRA `(.L_x_86) ;  /* 0x0000005800fc8947 */ /* 0x004fea0003800000 */
.L_x_179:
[----:B------:R-:W-:Y:S01]  /*4670*/  ISETP.GE.AND P0, PT, R40, 0x1, PT ;  /* 0x000000012800780c */ /* 0x000fe20003f06270 */
[----:B------:R-:W4:Y:S01]  /*4680*/  LDS.128 R20, [R20+0x120] ;  /* 0x0001200014147984 */ /* 0x000f220000000c00 */
[----:B--2---:R-:W-:Y:S01]  /*4690*/  VIADD R0, R0, 0xa0 ;  /* 0x000000a000007836 */ /* 0x004fe20000000000 */
[----:B------:R-:W-:Y:S01]  /*46a0*/  @!PT LDS RZ, [RZ] ;  /* 0x00000000fffff984 */ /* 0x000fe20000000800 */
[----:B------:R-:W-:Y:S01]  /*46b0*/  @!PT LDS RZ, [RZ] ;  /* 0x00000000fffff984 */ /* 0x000fe20000000800 */
[----:B------:R-:W-:Y:S01]  /*46c0*/  @!PT LDS RZ, [RZ] ;  /* 0x00000000fffff984 */ /* 0x000fe20000000800 */
[----:B------:R-:W-:Y:S01]  /*46d0*/  @!PT LDS RZ, [RZ] ;  /* 0x00000000fffff984 */ /* 0x000fe20000000800 */
[----:B------:R2:W-:Y:S06]  /*46e0*/  MEMBAR.ALL.CTA ;  /* 0x0000000000007992 */ /* 0x0005ec0000008000 */
[----:B--2---:R-:W2:Y:S01]  /*46f0*/  FENCE.VIEW.ASYNC.S ;  /* 0x00000000000073c6 */ /* 0x004ea20000000000 */
[----:B------:R-:W-:Y:S04]  /*4700*/  PRMT R0, RZ, 0x654, R0 ;  /* 0x00000654ff007816 */ /* 0x000fe80000000000 */
[----:B--2---:R2:W-:Y:S01]  /*4710*/  SYNCS.ARRIVE.TRANS64.RED.A1T0 RZ, [R0+URZ], RZ ;  /* 0x000000ff00ff79a7 */ /* 0x0045e200081004ff */
[----:B----4-:R-:W-:Y:S11]  /*4720*/  LOP3.LUT P3, RZ, R22, 0x1, RZ, 0xc0, !PT ;  /* 0x0000000116ff7812 */ /* 0x010ff6000786c0ff */
[----:B------:R-:W-:Y:S02]  /*4730*/  @!UPT UIADD3 URZ, UPT, UPT, URZ, URZ, URZ ;  /* 0x000000fffffff290 */ /* 0x000fe4000fffe0ff */
[----:B------:R-:W-:Y:S02]  /*4740*/  @P3 MOV R11, R20 ;  /* 0x00000014000b3202 */ /* 0x000fe40000000f00 */
[----:B------:R-:W-:Y:S01]  /*4750*/  @P3 LOP3.LUT R10, R21, 0xffff, RZ, 0xc0, !PT ;  /* 0x0000ffff150a3812 */ /* 0x000fe200078ec0ff */
[----:B--2---:R-:W-:Y:S06]  /*4760*/  @!P0 BRA `(.L_x_87) ;  /* 0x0000000000a48947 */ /* 0x004fec0003800000 */
[-C--:B-1----:R-:W-:Y:S01]  /*4770*/  IMAD.HI.U32 R0, R19, R7.reuse, RZ ;  /* 0x0000000713007227 */ /* 0x082fe200078e00ff */
[----:B------:R-:W-:Y:S02]  /*4780*/  ISETP.NE.AND P0, PT, R6, 0x1, PT ;  /* 0x000000010600780c */ /* 0x000fe40003f05270 */
[----:B------:R-:W-:Y:S01]  /*4790*/  ISETP.NE.AND P2, PT, R40, 0x1, PT ;  /* 0x000000012800780c */ /* 0x000fe20003f45270 */
[----:B---3--:R-:W-:Y:S01]  /*47a0*/  IMAD.HI.U32 R9, R24, R16, RZ ;  /* 0x0000001018097227 */ /* 0x008fe200078e00ff */
[----:B------:R-:W-:Y:S02]  /*47b0*/  SHF.R.U32.HI R0, RZ, R18, R0 ;  /* 0x00000012ff007219 */ /* 0x000fe40000011600 */
[----:B------:R-:W-:Y:S01]  /*47c0*/  ISETP.NE.AND P4, PT, R3, 0x1, PT ;  /* 0x000000010300780c */ /* 0x000fe20003f85270 */
[----:B------:R-:W-:Y:S01]  /*47d0*/  IMAD.HI.U32 R13, R10, R7, RZ ;  /* 0x000000070a0d7227 */ /* 0x000fe200078e00ff */
[----:B------:R-:W-:Y:S02]  /*47e0*/  SHF.R.U32.HI R9, RZ, R17, R9 ;  /* 0x00000011ff097219 */ /* 0x000fe40000011609 */
[----:B------:R-:W-:Y:S01]  /*47f0*/  SEL R0, R19, R0, !P0 ;  /* 0x0000000013007207 */ /* 0x000fe20004000000 */
[----:B------:R-:W-:Y:S01]  /*4800*/  IMAD.HI.U32 R12, R11, R16, RZ ;  /* 0x000000100b0c7227 */ /* 0x000fe200078e00ff */
[----:B------:R-:W-:Y:S03]  /*4810*/  SEL R9, R24, R9, !P4 ;  /* 0x0000000918097207 */ /* 0x000fe60006000000 */
[-C--:B------:R-:W-:Y:S01]  /*4820*/  IMAD.HI.U32 R8, R0, R4.reuse, RZ ;  /* 0x0000000400087227 */ /* 0x080fe200078e00ff */
[----:B------:R-:W-:Y:S03]  /*4830*/  SHF.R.U32.HI R12, RZ, R17, R12 ;  /* 0x00000011ff0c7219 */ /* 0x000fe6000001160c */
[----:B------:R-:W-:Y:S01]  /*4840*/  IMAD.HI.U32 R2, R9, R4, RZ ;  /* 0x0000000409027227 */ /* 0x000fe200078e00ff */
[-C--:B------:R-:W-:Y:S02]  /*4850*/  @P2 SHF.R.U32.HI R0, RZ, R5.reuse, R8 ;  /* 0x00000005ff002219 */ /* 0x080fe40000011608 */
[----:B------:R-:W-:Y:S02]  /*4860*/  SHF.R.U32.HI R8, RZ, R18, R13 ;  /* 0x00000012ff087219 */ /* 0x000fe4000001160d */
[----:B------:R-:W-:Y:S01]  /*4870*/  @P2 SHF.R.U32.HI R9, RZ, R5, R2 ;  /* 0x00000005ff092219 */ /* 0x000fe20000011602 */
[----:B------:R-:W-:Y:S01]  /*4880*/  IMAD R0, R40, R0, RZ ;  /* 0x0000000028007224 */ /* 0x000fe200078e02ff */
[----:B------:R-:W-:Y:S02]  /*4890*/  SEL R8, R10, R8, !P0 ;  /* 0x000000080a087207 */ /* 0x000fe40004000000 */
[----:B------:R-:W-:Y:S01]  /*48a0*/  SEL R2, R11, R12, !P4 ;  /* 0x0000000c0b027207 */ /* 0x000fe20006000000 */
[----:B------:R-:W-:Y:S01]  /*48b0*/  IMAD R12, R40, R9, RZ ;  /* 0x00000009280c7224 */ /* 0x000fe200078e02ff */
[C---:B------:R-:W-:Y:S01]  /*48c0*/  ISETP.GE.AND P0, PT, R8.reuse, R0, PT ;  /* 0x000000000800720c */ /* 0x040fe20003f06270 */
[----:B------:R-:W-:Y:S03]  /*48d0*/  IMAD.HI.U32 R0, R8, R4, RZ ;  /* 0x0000000408007227 */ /* 0x000fe600078e00ff */
[----:B------:R-:W-:Y:S02]  /*48e0*/  ISETP.GE.OR P0, PT, R2, R12, P0 ;  /* 0x0000000c0200720c */ /* 0x000fe40000706670 */
[-C--:B------:R-:W-:Y:S04]  /*48f0*/  SHF.R.U32.HI R0, RZ, R5.reuse, R0 ;  /* 0x00000005ff007219 */ /* 0x080fe80000011600 */
[----:B------:R-:W-:Y:S05]  /*4900*/  SEL R13, R8, R0, !P2 ;  /* 0x00000000080d7207 */ /* 0x000fea0005000000 */
[----:B------:R-:W-:Y:S02]  /*4910*/  IMAD.MOV R12, RZ, RZ, -R13 ;  /* 0x000000ffff0c7224 */ /* 0x000fe400078e0a0d */
[----:B------:R-:W-:Y:S04]  /*4920*/  @!P0 IMAD.HI.U32 R0, R2, R4, RZ ;  /* 0x0000000402008227 */ /* 0x000fe800078e00ff */
[----:B------:R-:W-:Y:S01]  /*4930*/  IMAD R12, R40, R12, R8 ;  /* 0x0000000c280c7224 */ /* 0x000fe200078e0208 */
[----:B------:R-:W-:Y:S04]  /*4940*/  @!P0 SHF.R.U32.HI R0, RZ, R5, R0 ;  /* 0x00000005ff008219 */ /* 0x000fe80000011600 */
[----:B------:R-:W-:Y:S04]  /*4950*/  @!P0 SEL R0, R2, R0, !P2 ;  /* 0x0000000002008207 */ /* 0x000fe80005000000 */
[----:B------:R-:W-:Y:S01]  /*4960*/  @!P0 IADD3 R13, PT, PT, R13, -R0, RZ ;  /* 0x800000000d0d8210 */ /* 0x000fe20007ffe0ff */
[----:B------:R-:W-:Y:S01]  /*4970*/  @!P0 IMAD R0, R9, R12, R0 ;  /* 0x0000000c09008224 */ /* 0x000fe200078e0200 */
[----:B------:R-:W-:Y:S01]  /*4980*/  IADD3 R9, PT, PT, -R8, RZ, RZ ;  /* 0x000000ff08097210 */ /* 0x000fe20007ffe1ff */
[--C-:B------:R-:W-:Y:S02]  /*4990*/  IMAD.MOV R12, RZ, RZ, -R2.reuse ;  /* 0x000000ffff0c7224 */ /* 0x100fe400078e0a02 */
[----:B------:R-:W-:Y:S02]  /*49a0*/  @!P0 IMAD R8, R13, R40, R2 ;  /* 0x000000280d088224 */ /* 0x000fe400078e0202 */
[----:B------:R-:W-:Y:S02]  /*49b0*/  @!P0 IMAD.MOV.U32 R2, RZ, RZ, R0 ;  /* 0x000000ffff028224 */ /* 0x000fe400078e0000 */
[----:B------:R-:W-:Y:S02]  /*49c0*/  IMAD R11, R3, R12, R11 ;  /* 0x0000000c030b7224 */ /* 0x000fe400078e020b */
[----:B------:R-:W-:Y:S02]  /*49d0*/  IMAD R10, R6, R9, R10 ;  /* 0x00000009060a7224 */ /* 0x000fe400078e020a */
[----:B------:R-:W-:Y:S02]  /*49e0*/  IMAD R11, R2, R3, R11 ;  /* 0x00000003020b7224 */ /* 0x000fe400078e020b */
[----:B------:R-:W-:Y:S02]  /*49f0*/  IMAD R10, R8, R6, R10 ;  /* 0x00000006080a7224 */ /* 0x000fe400078e020a */
.L_x_87:
[----:B------:R-:W-:Y:S05]  /*4a00*/  BRA.U UP1, `(.L_x_88) ;  /* 0x0000000101107547 */ /* 0x000fea000b800000 */
[----:B------:R-:W-:Y:S04]  /*4a10*/  MOV R2, UR6 ;  /* 0x0000000600027c02 */ /* 0x000fe80008000f00 */
[----:B------:R-:W-:Y:S04]  /*4a20*/  SHF.L.U32 R2, R2, 0x1f, RZ ;  /* 0x0000001f02027819 */ /* 0x000fe800000006ff */
[----:B------:R-:W2:Y:S02]  /*4a30*/  SYNCS.PHASECHK.TRANS64.TRYWAIT P0, [UR7+0x88], R2 ;  /* 0x00008802ff0075a7 */ /* 0x000ea40008001107 */
[----:B--2---:R-:W-:Y:S05]  /*4a40*/  @!P0 BRA `(.L_x_89) ;  /* 0x0000005800188947 */ /* 0x004fea0003800000 */
.L_x_88:
[----:B------:R-:W-:Y:S02]  /*4a50*/  R2UR UR42, R15 ;  /* 0x000000000f2a72ca */ /* 0x000fe400000e0000 */
[----:B------:R-:W-:Y:S02]  /*4a60*/  R2UR UR43, R14 ;  /* 0x000000000e2b72ca */ /* 0x000fe400000e0000 */
[----:B------:R-:W-:Y:S02]  /*4a70*/  ISETP.NE.U32.AND P2, PT, RZ, UR4, PT ;  /* 0x00000004ff007c0c */ /* 0x000fe4000bf45070 */
[----:B------:R-:W-:Y:S02]  /*4a80*/  SHF.L.U32 R14, R29, 0x1f, RZ ;  /* 0x0000001f1d0e7819 */ /* 0x000fe400000006ff */
[----:B------:R-:W-:Y:S05]  /*4a90*/  ISETP.NE.AND.EX P2, PT, RZ, UR5, PT, P2 ;  /* 0x00000005ff007c0c */ /* 0x000fea000bf45320 */
[----:B------:R-:W-:Y:S02]  /*4aa0*/  USHF.L.U32 UR42, UR42, 0x8, URZ ;  /* 0x000000082a2a7899 */ /* 0x000fe400080006ff */
[----:B------:R-:W-:Y:S01]  /*4ab0*/  USHF.L.U32 UR43, UR43, 0x6, URZ ;  /* 0x000000062b2b7899 */ /* 0x000fe200080006ff */
[----:B------:R-:W-:Y:S11]  /*4ac0*/  BRA.U !UP4, `(.L_x_90) ;  /* 0x000000010c347547 */ /* 0x000ff6000b800000 */
[----:B------:R-:W-:Y:S01]  /*4ad0*/  UPLOP3.LUT UP0, UPT, UPT, UPT, UP3, 0x80, 0x8 ;  /* 0x000000000008789c */ /* 0x000fe20003f0f030 */
[----:B--2---:R-:W-:Y:S02]  /*4ae0*/  HFMA2 R0, -RZ, RZ, 0, 5.9604644775390625e-08 ;  /* 0x00000001ff007431 */ /* 0x004fe400000001ff */
[----:B------:R-:W-:Y:S03]  /*4af0*/  IMAD.MOV.U32 R92, RZ, RZ, 0x1 ;  /* 0x00000001ff5c7424 */ /* 0x000fe600078e00ff */
[----:B------:R-:W-:Y:S05]  /*4b00*/  PLOP3.LUT P0, PT, PT, PT, UP0, 0x80, 0x8 ;  /* 0x000000000008781c */ /* 0x000fea0003f0f008 */
[----:B------:R-:W2:Y:S01]  /*4b10*/  @UP0 LDCU.64 UR10, c[0x0][0x888] ;  /* 0x00011100ff0a07ac */ /* 0x000ea20008000a00 */
[----:B------:R-:W-:Y:S07]  /*4b20*/  @UP0 UIMAD UR8, UR36, UR4, URZ ;  /* 0x00000004240802a4 */ /* 0x000fee000f8e02ff */
[----:B------:R-:W-:Y:S01]  /*4b30*/  @!P0 PRMT R92, R0, 0x7610, R92 ;  /* 0x00007610005c8816 */ /* 0x000fe2000000005c */
[----:B--2---:R-:W-:Y:S03]  /*4b40*/  @UP0 UIMAD.WIDE UR10, UR8, 0x4, UR10 ;  /* 0x00000004080a08a5 */ /* 0x004fe6000f8e020a */
[----:B------:R-:W2:Y:S03]  /*4b50*/  @!UP0 LDCU UR8, c[0x0][0x880] ;  /* 0x00011000ff0887ac */ /* 0x000ea60008000800 */
[----:B------:R-:W-:Y:S01]  /*4b60*/  IMAD.U32 R8, RZ, RZ, UR10 ;  /* 0x0000000aff087e24 */ /* 0x000fe2000f8e00ff */
[----:B------:R-:W-:Y:S05]  /*4b70*/  MOV R9, UR11 ;  /* 0x0000000b00097c02 */ /* 0x000fea0008000f00 */
[----:B-----5:R4:W5:Y:S02]  /*4b80*/  @P0 LDG.E R49, desc[UR46][R8.64] ;  /* 0x0000002e08310981 */ /* 0x020964000c1e1900 */
[----:B--2-4-:R-:W-:Y:S07]  /*4b90*/  @!P0 IMAD.U32 R49, RZ, RZ, UR8 ;  /* 0x00000008ff318e24 */ /* 0x014fee000f8e00ff */
.L_x_90:
[----:B-----5:R-:W-:Y:S01]  /*4ba0*/  @!P2 FSETP.EQ.AND P0, PT, R49, RZ, PT ;  /* 0x000000ff3100a20b */ /* 0x020fe20003f02000 */
[----:B------:R-:W-:Y:S01]  /*4bb0*/  @!UPT UIADD3 URZ, UPT, UPT, URZ, URZ, URZ ;  /* 0x000000fffffff290 */ /* 0x000fe2000fffe0ff */
[----:B------:R-:W-:Y:S11]  /*4bc0*/  @!P2 BRA `(.L_x_91) ;  /* 0x000000000014a947 */ /* 0x000ff60003800000 */
[----:B------:R-:W-:Y:S02]  /*4bd0*/  LOP3.LUT P2, RZ, R92, 0xff, RZ, 0xc0, !PT ;  /* 0x000000ff5cff7812 */ /* 0x000fe4000784c0ff */
[----:B------:R-:W-:Y:S04]  /*4be0*/  PLOP3.LUT P0, PT, PT, PT, UP0, 0x80, 0x8 ;  /* 0x000000000008781c */ /* 0x000fe80003f0f008 */
[----:B------:R-:W-:Y:S07]  /*4bf0*/  PLOP3.LUT P0, PT, P0, PT, PT, 0x8, 0x80 ;  /* 0x000000000080781c */ /* 0x000fee000070e170 */
[----:B------:R-:W-:Y:S11]  /*4c00*/  @P2 FSETP.EQ.AND P0, PT, R49, RZ, PT ;  /* 0x000000ff3100220b */ /* 0x000ff60003f02000 */
[----:B------:R-:W-:Y:S02]  /*4c10*/  @!UPT UIADD3 URZ, UPT, UPT, URZ, URZ, URZ ;  /* 0x000000fffffff290 */ /* 0x000fe4000fffe0ff */
.L_x_91:
[----:B------:R-:W4:Y:S01]  /*4c20*/  SYNCS.PHASECHK.TRANS64.TRYWAIT P2, [UR7+0x60], R14 ;  /* 0x0000600eff0075a7 */ /* 0x000f220008041107 */
[----:B------:R-:W-:Y:S04]  /*4c30*/  ELECT P4, URZ, PT ;  /* 0x0000000000ff782f */ /* 0x000fe80003880000 */
[----:B------:R-:W-:Y:S11]  /*4c40*/  PLOP3.LUT P4, PT, P0, P4, PT, 0xf2, 0x2f ;  /* 0x00000000002f781c */ /* 0x000ff60000789e72 */
[----:B------:R-:W-:Y:S02]  /*4c50*/  @!UPT UIADD3 URZ, UPT, UPT, URZ, URZ, URZ ;  /* 0x000000fffffff290 */ /* 0x000fe4000fffe0ff */
[----:B-1----:R-:W-:Y:S05]  /*4c60*/  @!P4 IADD3 R8, P0, PT, R30, 0x580, RZ ;  /* 0x000005801e08c810 */ /* 0x002fea0007f1e0ff */
[----:B--2---:R-:W-:Y:S01]  /*4c70*/  @!P4 IMAD.X R2, RZ, RZ, R31, P0 ;  /* 0x000000ffff02c224 */ /* 0x004fe200000e061f */
[----:B----4-:R-:W-:Y:S07]  /*4c80*/  @!P2 BRA `(.L_x_92) ;  /* 0x0000005400a0a947 */ /* 0x010fee0003800000 */
.L_x_182:
[----:B------:R-:W-:Y:S01]  /*4c90*/  @!P4 R2UR UR9, R8 ;  /* 0x000000000809c2ca */ /* 0x000fe200000e0000 */
[----:B------:R-:W-:Y:S01]  /*4ca0*/  VOTEU.ALL UP1, P4 ;  /* 0x0000000000ff7886 */ /* 0x000fe20002020000 */
[----:B------:R-:W-:Y:S01]  /*4cb0*/  @!P4 R2UR UR8, R2 ;  /* 0x000000000208c2ca */ /* 0x000fe200000e0000 */
[----:B------:R-:W-:Y:S01]  /*4cc0*/  VOTEU.ALL UP2, P4 ;  /* 0x0000000000ff7886 */ /* 0x000fe20002040000 */
[----:B------:R-:W-:Y:S01]  /*4cd0*/  UMOV UR16, 0x0 ;  /* 0x0000000000107882 */ /* 0x000fe20000000000 */
[----:B------:R-:W-:Y:S01]  /*4ce0*/  UMOV UR17, 0x10000000 ;  /* 0x1000000000117882 */ /* 0x000fe20000000000 */
[----:B------:R-:W-:Y:S01]  /*4cf0*/  @!UP1 UIADD3 UR40, UPT, UPT, UR7, 0x200, URZ ;  /* 0x0000020007289890 */ /* 0x000fe2000fffe0ff */
[----:B-1----:R-:W-:Y:S01]  /*4d00*/  @!P4 IMAD.MOV.U32 R0, RZ, RZ, 0x2000 ;  /* 0x00002000ff00c424 */ /* 0x002fe200078e00ff */
[----:B------:R-:W-:Y:S01]  /*4d10*/  UMOV UR44, UR36 ;  /* 0x00000024002c7c82 */ /* 0x000fe20008000000 */
[----:B------:R-:W-:Y:S01]  /*4d20*/  @!UP1 UIADD3 UR10, UPT, UPT, UR42, 0x80, URZ ;  /* 0x000000802a0a9890 */ /* 0x000fe2000fffe0ff */
[----:B------:R-:W-:Y:S01]  /*4d30*/  UMOV UR11, UR43 ;  /* 0x0000002b000b7c82 */ /* 0x000fe20008000000 */
[----:B------:R-:W-:Y:S02]  /*4d40*/  UMOV UR12, UR36 ;  /* 0x00000024000c7c82 */ /* 0x000fe40008000000 */
[----:B------:R-:W-:Y:S01]  /*4d50*/  IMAD.U32 R8, RZ, RZ, UR9 ;  /* 0x00000009ff087e24 */ /* 0x000fe2000f8e00ff */
[----:B------:R-:W-:Y:S01]  /*4d60*/  UMOV UR9, UR41 ;  /* 0x0000002900097c82 */ /* 0x000fe20008000000 */
[----:B------:R-:W-:Y:S01]  /*4d70*/  IMAD.U32 R9, RZ, RZ, UR8 ;  /* 0x00000008ff097e24 */ /* 0x000fe2000f8e00ff */
[----:B------:R-:W-:Y:S02]  /*4d80*/  @!UP1 UIADD3 UR8, UPT, UPT, UR7, 0x1200, URZ ;  /* 0x0000120007089890 */ /* 0x000fe4000fffe0ff */
[----:B------:R-:W-:Y:S01]  /*4d90*/  @!P4 R2UR UR18, R8 ;  /* 0x000000000812c2ca */ /* 0x000fe200000e0000 */
[----:B------:R-:W-:Y:S01]  /*4da0*/  VOTEU.ALL UP1, P4 ;  /* 0x0000000000ff7886 */ /* 0x000fe20002020000 */
[----:B------:R-:W-:Y:S01]  /*4db0*/  @!P4 R2UR UR19, R9 ;  /* 0x000000000913c2ca */ /* 0x000fe200000e0000 */
[----:B------:R-:W-:Y:S01]  /*4dc0*/  UPRMT UR14, UR37, 0x654, UR41 ;  /* 0x00000654250e7896 */ /* 0x000fe20008000029 */
[----:B------:R-:W-:Y:S05]  /*4dd0*/  @!P4 IADD3 R8, P0, PT, R30, 0x580, RZ ;  /* 0x000005801e08c810 */ /* 0x000fea0007f1e0ff */
[----:B------:R-:W-:Y:S06]  /*4de0*/  @!P4 IMAD.X R2, RZ, RZ, R31, P0 ;  /* 0x000000ffff02c224 */ /* 0x000fec00000e061f */
[----:B------:R1:W-:Y:S01]  /*4df0*/  @!UP2 UTMALDG.3D [UR40], [UR18], desc[UR16] ;  /* 0x000010281200a5b4 */ /* 0x0003e20008011000 */
[----:B------:R1:W-:Y:S01]  /*4e00*/  @!UP1 UTMALDG.3D [UR8], [UR18], desc[UR16] ;  /* 0x00001008120095b4 */ /* 0x0003e20008011000 */
[----:B------:R1:W-:Y:S01]  /*4e10*/  @!P4 SYNCS.ARRIVE.TRANS64.RED.A0TR RZ, [UR7+0x40], R0 ;  /* 0x00004000ffffc9a7 */ /* 0x0003e20008300407 */
[----:B------:R-:W-:Y:S01]  /*4e20*/  SYNCS.ARRIVE.TRANS64.RED.A1T0 RZ, [UR14], RZ ;  /* 0x000000ffffff79a7 */ /* 0x000fe2000810040e */
[----:B------:R-:W2:Y:S02]  /*4e30*/  SYNCS.PHASECHK.TRANS64.TRYWAIT P2, [UR7+0x68], R14 ;  /* 0x0000680eff0075a7 */ /* 0x000ea40008041107 */
[----:B-12---:R-:W-:Y:S05]  /*4e40*/  @!P2 BRA `(.L_x_93) ;  /* 0x000000540048a947 */ /* 0x006fea0003800000 */
.L_x_184:
        /* <DEDUP_REMOVED lines=8> */
[----:B------:R-:W-:Y:S01]  /*4ed0*/  @!UP1 UIADD3 UR32, UPT, UPT, UR7, 0x2200, URZ ;  /* 0x0000220007209890 */ /* 0x000fe2000fffe0ff */
[----:B------:R-:W-:Y:S01]  /*4ee0*/  UMOV UR35, UR43 ;  /* 0x0000002b00237c82 */ /* 0x000fe20008000000 */
[----:B------:R-:W-:Y:S03]  /*4ef0*/  @!UP1 UIADD3 UR10, UPT, UPT, UR42, 0xa0, URZ ;  /* 0x000000a02a0a9890 */ /* 0x000fe6000fffe0ff */
[----:B------:R-:W-:Y:S01]  /*4f00*/  IMAD.U32 R8, RZ, RZ, UR9 ;  /* 0x00000009ff087e24 */ /* 0x000fe2000f8e00ff */
[----:B------:R-:W-:Y:S01]  /*4f10*/  UMOV UR9, UR33 ;  /* 0x0000002100097c82 */ /* 0x000fe20008000000 */
[----:B------:R-:W-:Y:S01]  /*4f20*/  IMAD.U32 R9, RZ, RZ, UR8 ;  /* 0x00000008ff097e24 */ /* 0x000fe2000f8e00ff */
[----:B------:R-:W-:Y:S02]  /*4f30*/  @!UP1 UIADD3 UR8, UPT, UPT, UR7, 0x3200, URZ ;  /* 0x0000320007089890 */ /* 0x000fe4000fffe0ff */
[----:B------:R-:W-:Y:S01]  /*4f40*/  @!P4 R2UR UR18, R8 ;  /* 0x000000000812c2ca */ /* 0x000fe200000e0000 */
[----:B------:R-:W-:Y:S01]  /*4f50*/  VOTEU.ALL UP1, P4 ;  /* 0x0000000000ff7886 */ /* 0x000fe20002020000 */
[----:B------:R-:W-:Y:S01]  /*4f60*/  @!P4 R2UR UR19, R9 ;  /* 0x000000000913c2ca */ /* 0x000fe200000e0000 */
[----:B------:R-:W-:Y:S01]  /*4f70*/  UMOV UR11, UR43 ;  /* 0x0000002b000b7c82 */ /* 0x000fe20008000000 */
[----:B------:R-:W-:Y:S01]  /*4f80*/  UMOV UR12, UR36 ;  /* 0x00000024000c7c82 */ /* 0x000fe20008000000 */
[----:B------:R-:W-:Y:S01]  /*4f90*/  UPRMT UR14, UR37, 0x654, UR33 ;  /* 0x00000654250e7896 */ /* 0x000fe20008000021 */
[----:B------:R-:W-:Y:S05]  /*4fa0*/  @!P4 IADD3 R8, P0, PT, R30, 0x580, RZ ;  /* 0x000005801e08c810 */ /* 0x000fea0007f1e0ff */
[----:B------:R-:W-:Y:S04]  /*4fb0*/  @!P4 IMAD.X R2, RZ, RZ, R31, P0 ;  /* 0x000000ffff02c224 */ /* 0x000fe800000e061f */
[----:B------:R1:W-:Y:S01]  /*4fc0*/  @!UP2 UTMALDG.3D [UR32], [UR18], desc[UR16] ;  /* 0x000010201200a5b4 */ /* 0x0003e20008011000 */
[----:B------:R1:W-:Y:S01]  /*4fd0*/  @!UP1 UTMALDG.3D [UR8], [UR18], desc[UR16] ;  /* 0x00001008120095b4 */ /* 0x0003e20008011000 */
[----:B------:R1:W-:Y:S01]  /*4fe0*/  @!P4 SYNCS.ARRIVE.TRANS64.RED.A0TR RZ, [UR7+0x48], R0 ;  /* 0x00004800ffffc9a7 */ /* 0x0003e20008300407 */
[----:B------:R-:W-:Y:S01]  /*4ff0*/  SYNCS.ARRIVE.TRANS64.RED.A1T0 RZ, [UR14], RZ ;  /* 0x000000ffffff79a7 */ /* 0x000fe2000810040e */
[----:B------:R-:W2:Y:S02]  /*5000*/  SYNCS.PHASECHK.TRANS64.TRYWAIT P2, [UR7+0x70], R14 ;  /* 0x0000700eff0075a7 */ /* 0x000ea40008041107 */
[----:B-12---:R-:W-:Y:S05]  /*5010*/  @!P2 BRA `(.L_x_94) ;  /* 0x0000005000eca947 */ /* 0x006fea0003800000 */
.L_x_186:
[----:B------:R-:W2:Y:S01]  /*5020*/  LDC.64 R12, c[0x0][0xb18] ;  /* 0x0002c600ff0c7b82 */ /* 0x000ea20000000a00 */
[----:B------:R-:W-:Y:S01]  /*5030*/  @!P4 R2UR UR8, R2 ;  /* 0x000000000208c2ca */ /* 0x000fe200000e0000 */
[----:B------:R-:W-:Y:S01]  /*5040*/  VOTEU.ALL UP1, P4 ;  /* 0x0000000000ff7886 */ /* 0x000fe20002020000 */
[----:B------:R-:W-:Y:S01]  /*5050*/  @!P4 R2UR UR9, R8 ;  /* 0x000000000809c2ca */ /* 0x000fe200000e0000 */
[----:B------:R-:W-:Y:S01]  /*5060*/  VOTEU.ALL UP2, P4 ;  /* 0x0000000000ff7886 */ /* 0x000fe20002040000 */
[----:B------:R-:W-:Y:S03]  /*5070*/  UMOV UR16, 0x0 ;  /* 0x0000000000107882 */ /* 0x000fe60000000000 */
[----:B------:R-:W4:Y:S01]  /*5080*/  @!P1 LDC R2, c[0x0][0xb0c] ;  /* 0x0002c300ff029b82 */ /* 0x000f220000000800 */
[----:B------:R-:W-:Y:S01]  /*5090*/  @!UP1 UIADD3 UR26, UPT, UPT, UR42, 0x40, URZ ;  /* 0x000000402a1a9890 */ /* 0x000fe2000fffe0ff */
[----:B-1----:R-:W-:Y:S01]  /*50a0*/  @!P4 IMAD.MOV.U32 R0, RZ, RZ, 0x2000 ;  /* 0x00002000ff00c424 */ /* 0x002fe200078e00ff */
[----:B------:R-:W-:Y:S01]  /*50b0*/  @!UP1 UIADD3 UR24, UPT, UPT, UR7, 0x4200, URZ ;  /* 0x0000420007189890 */ /* 0x000fe2000fffe0ff */
[----:B------:R-:W-:Y:S01]  /*50c0*/  @P3 SHF.R.U32.HI R26, RZ, 0x10, R21 ;  /* 0x00000010ff1a3819 */ /* 0x000fe20000011615 */
[----:B------:R-:W-:Y:S01]  /*50d0*/  UMOV UR17, 0x10000000 ;  /* 0x1000000000117882 */ /* 0x000fe20000000000 */
[----:B------:R-:W-:Y:S01]  /*50e0*/  UMOV UR27, UR43 ;  /* 0x0000002b001b7c82 */ /* 0x000fe20008000000 */
[----:B------:R-:W-:Y:S01]  /*50f0*/  UMOV UR28, UR36 ;  /* 0x00000024001c7c82 */ /* 0x000fe20008000000 */
[----:B------:R-:W-:Y:S01]  /*5100*/  IMAD.U32 R9, RZ, RZ, UR8 ;  /* 0x00000008ff097e24 */ /* 0x000fe2000f8e00ff */
[----:B------:R-:W-:Y:S01]  /*5110*/  @!UP1 UIADD3 UR10, UPT, UPT, UR42, 0xc0, URZ ;  /* 0x000000c02a0a9890 */ /* 0x000fe2000fffe0ff */
[----:B------:R-:W-:Y:S01]  /*5120*/  IMAD.U32 R8, RZ, RZ, UR9 ;  /* 0x00000009ff087e24 */ /* 0x000fe2000f8e00ff */
[----:B------:R-:W-:Y:S01]  /*5130*/  @!UP1 UIADD3 UR8, UPT, UPT, UR7, 0x5200, URZ ;  /* 0x0000520007089890 */ /* 0x000fe2000fffe0ff */
[----:B------:R-:W-:Y:S01]  /*5140*/  VIADD R28, R28, 0x1 ;  /* 0x000000011c1c7836 */ /* 0x000fe20000000000 */
[----:B------:R-:W-:Y:S01]  /*5150*/  @!P4 R2UR UR19, R9 ;  /* 0x000000000913c2ca */ /* 0x000fe200000e0000 */
[----:B------:R-:W-:Y:S01]  /*5160*/  VOTEU.ALL UP1, P4 ;  /* 0x0000000000ff7886 */ /* 0x000fe20002020000 */
[----:B------:R-:W-:Y:S01]  /*5170*/  @!P4 R2UR UR18, R8 ;  /* 0x000000000812c2ca */ /* 0x000fe200000e0000 */
[----:B------:R-:W-:Y:S01]  /*5180*/  UMOV UR9, UR25 ;  /* 0x0000001900097c82 */ /* 0x000fe20008000000 */
[----:B------:R-:W1:Y:S01]  /*5190*/  LDC.64 R8, c[0x0][0xb10] ;  /* 0x0002c400ff087b82 */ /* 0x000e620000000a00 */
[----:B------:R-:W-:Y:S01]  /*51a0*/  UMOV UR11, UR43 ;  /* 0x0000002b000b7c82 */ /* 0x000fe20008000000 */
[----:B------:R-:W-:Y:S01]  /*51b0*/  UMOV UR12, UR36 ;  /* 0x00000024000c7c82 */ /* 0x000fe20008000000 */
[----:B------:R-:W-:Y:S08]  /*51c0*/  UPRMT UR14, UR37, 0x654, UR25 ;  /* 0x00000654250e7896 */ /* 0x000ff00008000019 */
[----:B------:R1:W-:Y:S01]  /*51d0*/  @!UP2 UTMALDG.3D [UR24], [UR18], desc[UR16] ;  /* 0x000010181200a5b4 */ /* 0x0003e20008011000 */
[----:B------:R1:W-:Y:S01]  /*51e0*/  @!UP1 UTMALDG.3D [UR8], [UR18], desc[UR16] ;  /* 0x00001008120095b4 */ /* 0x0003e20008011000 */
[----:B------:R5:W-:Y:S01]  /*51f0*/  @!P4 SYNCS.ARRIVE.TRANS64.RED.A0TR RZ, [UR7+0x50], R0 ;  /* 0x00005000ffffc9a7 */ /* 0x000be20008300407 */
[C---:B-1----:R-:W-:Y:S01]  /*5200*/  @!P1 IMAD.HI.U32 R8, R11.reuse, R8, RZ ;  /* 0x000000080b089227 */ /* 0x042fe200078e00ff */
[----:B--2---:R-:W-:Y:S02]  /*5210*/  @!P1 ISETP.NE.AND P0, PT, R12, 0x1, PT ;  /* 0x000000010c00980c */ /* 0x004fe40003f05270 */
[----:B----4-:R-:W-:Y:S01]  /*5220*/  @!P1 ISETP.NE.AND P2, PT, R2, 0x1, PT ;  /* 0x000000010200980c */ /* 0x010fe20003f45270 */
[C---:B------:R-:W-:Y:S01]  /*5230*/  @!P1 IMAD.HI.U32 R13, R10.reuse, R13, RZ ;  /* 0x0000000d0a0d9227 */ /* 0x040fe200078e00ff */
[----:B------:R-:W-:Y:S04]  /*5240*/  @!P1 SHF.R.U32.HI R8, RZ, R9, R8 ;  /* 0x00000009ff089219 */ /* 0x000fe80000011608 */
[----:B------:R-:W-:Y:S01]  /*5250*/  @!P1 SEL R8, R11, R8, !P2 ;  /* 0x000000080b089207 */ /* 0x000fe20005000000 */
[----:B------:R-:W-:Y:S01]  /*5260*/  SYNCS.ARRIVE.TRANS64.RED.A1T0 RZ, [UR14], RZ ;  /* 0x000000ffffff79a7 */ /* 0x000fe2000810040e */
[----:B------:R-:W1:Y:S01]  /*5270*/  SYNCS.PHASECHK.TRANS64.TRYWAIT P5, [UR7+0x78], R14 ;  /* 0x0000780eff0075a7 */ /* 0x000e6200080a1107 */
[----:B-----5:R-:W2:Y:S02]  /*5280*/  @!P1 LDC R0, c[0x0][0xb20] ;  /* 0x0002c800ff009b82 */ /* 0x020ea40000000800 */
[----:B--2---:R-:W-:Y:S04]  /*5290*/  @!P1 SHF.R.U32.HI R0, RZ, R0, R13 ;  /* 0x00000000ff009219 */ /* 0x004fe8000001160d */
[----:B------:R-:W-:Y:S05]  /*52a0*/  @!P1 SEL R9, R10, R0, !P0 ;  /* 0x000000000a099207 */ /* 0x000fea0004000000 */
[----:B------:R-:W-:Y:S02]  /*52b0*/  @!P1 IMAD.IADD R0, R9, 0x1, -R8 ;  /* 0x0000000109009824 */ /* 0x000fe400078e0a08 */
[----:B------:R-:W-:Y:S02]  /*52c0*/  @!P1 IMAD.IADD R8, R8, 0x1, -R9 ;  /* 0x0000000108089824 */ /* 0x000fe400078e0a09 */
[----:B------:R-:W-:Y:S02]  /*52d0*/  @!P1 IMAD R11, R0, R2, R11 ;  /* 0x00000002000b9224 */ /* 0x000fe400078e020b */
[----:B------:R-:W-:Y:S01]  /*52e0*/  @!P1 IMAD R10, R8, R12, R10 ;  /* 0x0000000c080a9224 */ /* 0x000fe200078e020a */
[----:B-1----:R-:W-:Y:S06]  /*52f0*/  @!P5 BRA `(.L_x_95) ;  /* 0x00000050004cd947 */ /* 0x002fec0003800000 */
.L_x_188:
[----:B------:R-:W-:Y:S01]  /*5300*/  @!P4 IADD3 R2, P0, PT, R30, 0x580, RZ ;  /* 0x000005801e02c810 */ /* 0x000fe20007f1e0ff */
[----:B------:R-:W-:Y:S01]  /*5310*/  VOTEU.ALL UP1, P4 ;  /* 0x0000000000ff7886 */ /* 0x000fe20002020000 */
[----:B------:R-:W-:Y:S01]  /*5320*/  VOTEU.ALL UP2, P4 ;  /* 0x0000000000ff7886 */ /* 0x000fe20002040000 */
[----:B------:R-:W-:Y:S01]  /*5330*/  UMOV UR14, 0x0 ;  /* 0x00000000000e7882 */ /* 0x000fe20000000000 */
[----:B------:R-:W-:Y:S01]  /*5340*/  @!P4 R2UR UR9, R2 ;  /* 0x000000000209c2ca */ /* 0x000fe200000e0000 */
[----:B-1----:R-:W-:Y:S01]  /*5350*/  @!P4 IMAD.X R0, RZ, RZ, R31, P0 ;  /* 0x000000ffff00c224 */ /* 0x002fe200000e061f */
[----:B------:R-:W-:Y:S01]  /*5360*/  @!UP1 UIADD3 UR17, UPT, UPT, UR7, 0x58, URZ ;  /* 0x0000005807119890 */ /* 0x000fe2000fffe0ff */
[----:B------:R-:W-:Y:S01]  /*5370*/  ISETP.NE.AND P0, PT, R28, 0x2, PT ;  /* 0x000000021c00780c */ /* 0x000fe20003f05270 */
[----:B------:R-:W-:Y:S01]  /*5380*/  @!UP1 UIADD3 UR18, UPT, UPT, UR42, 0x60, URZ ;  /* 0x000000602a129890 */ /* 0x000fe2000fffe0ff */
[----:B------:R-:W-:Y:S01]  /*5390*/  LOP3.LUT R29, R29, 0x1, RZ, 0x3c, !PT ;  /* 0x000000011d1d7812 */ /* 0x000fe200078e3cff */
[----:B------:R-:W-:Y:S01]  /*53a0*/  @!UP1 UIADD3 UR16, UPT, UPT, UR7, 0x6200, URZ ;  /* 0x0000620007109890 */ /* 0x000fe2000fffe0ff */
[----:B------:R-:W-:Y:S01]  /*53b0*/  @!P4 R2UR UR8, R0 ;  /* 0x000000000008c2ca */ /* 0x000fe200000e0000 */
[----:B------:R-:W-:Y:S01]  /*53c0*/  UMOV UR15, 0x10000000 ;  /* 0x10000000000f7882 */ /* 0x000fe20000000000 */
[----:B------:R-:W-:Y:S01]  /*53d0*/  UMOV UR19, UR43 ;  /* 0x0000002b00137c82 */ /* 0x000fe20008000000 */
[----:B------:R-:W-:Y:S01]  /*53e0*/  UMOV UR20, UR36 ;  /* 0x0000002400147c82 */ /* 0x000fe20008000000 */
[----:B------:R-:W-:Y:S01]  /*53f0*/  @!UP1 UIADD3 UR10, UPT, UPT, UR42, 0xe0, URZ ;  /* 0x000000e02a0a9890 */ /* 0x000fe2000fffe0ff */
[----:B------:R-:W-:Y:S01]  /*5400*/  SEL R0, RZ, 0x1, P0 ;  /* 0x00000001ff007807 */ /* 0x000fe20000000000 */
[----:B------:R-:W-:Y:S01]  /*5410*/  IMAD.U32 R8, RZ, RZ, UR9 ;  /* 0x00000009ff087e24 */ /* 0x000fe2000f8e00ff */
[----:B------:R-:W-:Y:S01]  /*5420*/  UMOV UR11, UR43 ;  /* 0x0000002b000b7c82 */ /* 0x000fe20008000000 */
[----:B------:R-:W-:Y:S01]  /*5430*/  UMOV UR12, UR36 ;  /* 0x00000024000c7c82 */ /* 0x000fe20008000000 */
[----:B------:R-:W-:Y:S01]  /*5440*/  UMOV UR9, UR17 ;  /* 0x0000001100097c82 */ /* 0x000fe20008000000 */
[----:B------:R-:W-:Y:S01]  /*5450*/  @P3 R2UR UR36, R26 ;  /* 0x000000001a2432ca */ /* 0x000fe200000e0000 */
[----:B------:R-:W-:Y:S01]  /*5460*/  IMAD.IADD R15, R10, 0x1, R90 ;  /* 0x000000010a0f7824 */ /* 0x000fe200078e025a */
[----:B------:R-:W-:Y:S01]  /*5470*/  @!P4 R2UR UR22, R8 ;  /* 0x000000000816c2ca */ /* 0x000fe200000e0000 */
[----:B------:R-:W-:Y:S01]  /*5480*/  IMAD.U32 R9, RZ, RZ, UR8 ;  /* 0x00000008ff097e24 */ /* 0x000fe2000f8e00ff */
[----:B------:R-:W-:Y:S01]  /*5490*/  @!UP1 UIADD3 UR8, UPT, UPT, UR7, 0x7200, URZ ;  /* 0x0000720007089890 */ /* 0x000fe2000fffe0ff */
[----:B------:R-:W-:Y:S01]  /*54a0*/  LOP3.LUT R27, R27, R0, RZ, 0x3c, !PT ;  /* 0x000000001b1b7212 */ /* 0x000fe200078e3cff */
[----:B------:R-:W-:Y:S01]  /*54b0*/  VOTEU.ALL UP1, P4 ;  /* 0x0000000000ff7886 */ /* 0x000fe20002020000 */
[----:B------:R-:W-:Y:S01]  /*54c0*/  IMAD.IADD R14, R11, 0x1, R91 ;  /* 0x000000010b0e7824 */ /* 0x000fe200078e025b */
[----:B------:R-:W-:Y:S02]  /*54d0*/  @!P4 R2UR UR23, R9 ;  /* 0x000000000917c2ca */ /* 0x000fe400000e0000 */
[----:B------:R-:W-:Y:S11]  /*54e0*/  SEL R28, R28, RZ, P0 ;  /* 0x000000ff1c1c7207 */ /* 0x000ff60000000000 */
[----:B------:R2:W-:Y:S01]  /*54f0*/  @!UP2 UTMALDG.3D [UR16], [UR22], desc[UR14] ;  /* 0x00000e101600a5b4 */ /* 0x0005e20008011000 */
[----:B------:R2:W-:Y:S01]  /*5500*/  @!UP1 UTMALDG.3D [UR8], [UR22], desc[UR14] ;  /* 0x00000e08160095b4 */ /* 0x0005e20008011000 */
[----:B------:R2:W-:Y:S01]  /*5510*/  @!P4 SYNCS.ARRIVE.TRANS64.RED.A0TR RZ, [UR7+0x58], R25 ;  /* 0x00005819ffffc9a7 */ /* 0x0005e20008300407 */
[----:B------:R-:W-:Y:S01]  /*5520*/  UPLOP3.LUT UP1, UPT, UPT, UPT, UPT, 0x80, 0x8 ;  /* 0x000000000008789c */ /* 0x000fe20003f2f070 */
[----:B------:R-:W-:Y:S01]  /*5530*/  SYNCS.ARRIVE.TRANS64.RED.A1T0 RZ, [UR13], RZ ;  /* 0x000000ffffff79a7 */ /* 0x000fe2000810040d */
[----:B------:R-:W-:Y:S09]  /*5540*/  @P3 BRA `(.L_x_96) ;  /* 0xfffffff000343947 */ /* 0x000ff2000383ffff */
[----:B------:R-:W-:-:S04]  /*5550*/  SHF.L.U32 R2, R29, 0x1f, RZ ;  /* 0x0000001f1d027819 */ /* 0x000fc800000006ff */
[----:B------:R-:W1:Y:S02]  /*5560*/  SYNCS.PHASECHK.TRANS64.TRYWAIT P0, [UR7+0x60], R2 ;  /* 0x00006002ff0075a7 */ /* 0x000e640008001107 */
[----:B-1----:R-:W-:Y:S05]  /*5570*/  @!P0 BRA `(.L_x_97) ;  /* 0x0000004c00c48947 */ /* 0x002fea0003800000 */
.L_x_190:
[----:B------:R-:W4:Y:S02]  /*5580*/  SYNCS.PHASECHK.TRANS64.TRYWAIT P0, [UR7+0x68], R2 ;  /* 0x00006802ff0075a7 */ /* 0x000f240008001107 */
[----:B----4-:R-:W-:Y:S05]  /*5590*/  @!P0 BRA `(.L_x_98) ;  /* 0x0000004c00d48947 */ /* 0x010fea0003800000 */
.L_x_192:
[----:B------:R-:W4:Y:S02]  /*55a0*/  SYNCS.PHASECHK.TRANS64.TRYWAIT P0, [UR7+0x70], R2 ;  /* 0x00007002ff0075a7 */ /* 0x000f240008001107 */
[----:B----4-:R-:W-:Y:S05]  /*55b0*/  @!P0 BRA `(.L_x_99) ;  /* 0x0000004c00e48947 */ /* 0x010fea0003800000 */
.L_x_194:
[----:B-1----:R-:W-:-:S07]  /*55c0*/  MOV R0, UR7 ;  /* 0x0000000700007c02 */ /* 0x002fce0008000f00 */
.L_x_100:
[----:B-1----:R-:W-:-:S04]  /*55d0*/  SHF.L.U32 R2, R29, 0x1f, RZ ;  /* 0x0000001f1d027819 */ /* 0x002fc800000006ff */
[----:B------:R1:W4:Y:S03]  /*55e0*/  SYNCS.PHASECHK.TRANS64.TRYWAIT P0, [R0+URZ+0x78], R2 ;  /* 0x00007802000075a7 */ /* 0x00032600080011ff */
[----:B----4-:R-:W-:Y:S05]  /*55f0*/  @!P0 NANOSLEEP.SYNCS 0x989680 ;  /* 0x009896800000895d */ /* 0x010fea0003900000 */
[----:B------:R-:W4:Y:S02]  /*5600*/  @!P0 SYNCS.PHASECHK.TRANS64 P0, [R0+URZ+0x78], R2 ;  /* 0x00007802000085a7 */ /* 0x000f2400080010ff */
[----:B--2-4-:R-:W-:Y:S05]  /*5610*/  @P0 EXIT ;  /* 0x000000000000094d */ /* 0x014fea0003800000 */
[----:B------:R-:W-:Y:S05]  /*5620*/  BRA `(.L_x_100) ;  /* 0xfffffffc00e87947 */ /* 0x000fea000383ffff */
.L_x_85:
[----:B------:R-:W-:-:S06]  /*5630*/  UISETP.GE.AND UP1, UPT, UR10, 0x4, UPT ;  /* 0x000000040a00788c */ /* 0x000fcc000bf26270 */
[----:B------:R-:W-:-:S13]  /*5640*/  PLOP3.LUT P0, PT, PT, PT, UP1, 0x80, 0x8 ;  /* 0x000000000008781c */ /* 0x000fda0003f0f018 */
[----:B------:R-:W-:Y:S05]  /*5650*/  @!P0 EXIT ;  /* 0x000000000000894d */ /* 0x000fea0003800000 */
[----:B------:R-:W-:Y:S01]  /*5660*/  BAR.SYNC.DEFER_BLOCKING 0x6, 0xa0 ;  /* 0x0182800000007b1d */ /* 0x000fe20000010000 */
[C---:B------:R-:W-:Y:S01]  /*5670*/  IMAD.SHL.U32 R4, R105.reuse, 0x20, RZ ;  /* 0x0000002069047824 */ /* 0x040fe200078e00ff */
[C---:B------:R-:W-:Y:S01]  /*5680*/  SHF.L.U32 R3, R96.reuse, 0x15, RZ ;  /* 0x0000001560037819 */ /* 0x040fe200000006ff */
[----:B------:R-:W-:Y:S01]  /*5690*/  IMAD.SHL.U32 R5, R96, 0x400, RZ ;  /* 0x0000040060057824 */ /* 0x000fe200078e00ff */
[C---:B------:R-:W-:Y:S01]  /*56a0*/  LOP3.LUT R106, R105.reuse, 0x60, RZ, 0xc0, !PT ;  /* 0x00000060696a7812 */ /* 0x040fe200078ec0ff */
[C---:B------:R-:W-:Y:S01]  /*56b0*/  IMAD.SHL.U32 R2, R105.reuse, 0x4, RZ ;  /* 0x0000000469027824 */ /* 0x040fe200078e00ff */
[----:B------:R-:W-:Y:S02]  /*56c0*/  UMOV UR48, 0x400 ;  /* 0x0000040000307882 */ /* 0x000fe40000000000 */
[----:B------:R-:W1:Y:S01]  /*56d0*/  LDC R95, c[0x0][0x370] ;  /* 0x0000dc00ff5f7b82 */ /* 0x000e620000000800 */
[----:B------:R-:W-:Y:S01]  /*56e0*/  ULEA UR48, UR37, UR48, 0x18 ;  /* 0x0000003025307291 */ /* 0x000fe2000f8ec0ff */
[C---:B------:R-:W-:Y:S01]  /*56f0*/  LOP3.LUT R104, R4.reuse, 0xb20, RZ, 0xc0, !PT ;  /* 0x00000b2004687812 */ /* 0x040fe200078ec0ff */
[----:B------:R-:W-:Y:S01]  /*5700*/  IMAD.U32 R46, R105, 0x10000, RZ ;  /* 0x00010000692e7824 */ /* 0x000fe200078e00ff */
[----:B------:R-:W-:Y:S01]  /*5710*/  LOP3.LUT R4, R4, 0xc0, RZ, 0xc0, !PT ;  /* 0x000000c004047812 */ /* 0x000fe200078ec0ff */
[----:B------:R-:W-:Y:S01]  /*5720*/  UIADD3 UR4, UPT, UPT, UR48, 0x200, URZ ;  /* 0x0000020030047890 */ /* 0x000fe2000fffe0ff */
[----:B------:R-:W-:Y:S01]  /*5730*/  LOP3.LUT R104, R104, 0x400, R5, 0xf8, !PT ;  /* 0x0000040068687812 */ /* 0x000fe200078ef805 */
[----:B------:R-:W-:Y:S01]  /*5740*/  HFMA2 R45, -RZ, RZ, 0, 0 ;  /* 0x00000000ff2d7431 */ /* 0x000fe200000001ff */
[----:B------:R-:W2:Y:S01]  /*5750*/  LDC R42, c[0x0][0xb0c] ;  /* 0x0002c300ff2a7b82 */ /* 0x000ea20000000800 */
[----:B------:R-:W-:Y:S01]  /*5760*/  LOP3.LUT R2, R4, 0x18, R2, 0xf8, !PT ;  /* 0x0000001804027812 */ /* 0x000fe200078ef802 */
[----:B------:R-:W-:Y:S01]  /*5770*/  IMAD.MOV.U32 R101, RZ, RZ, 0x1 ;  /* 0x00000001ff657424 */ /* 0x000fe200078e00ff */
[----:B------:R-:W-:Y:S01]  /*5780*/  LOP3.LUT R3, R3, 0x200000, RZ, 0xc0, !PT ;  /* 0x0020000003037812 */ /* 0x000fe200078ec0ff */
[----:B------:R-:W-:Y:S01]  /*5790*/  IMAD.MOV.U32 R100, RZ, RZ, RZ ;  /* 0x000000ffff647224 */ /* 0x000fe200078e00ff */
[----:B------:R-:W-:Y:S01]  /*57a0*/  LOP3.LUT R104, R104, R2, RZ, 0xfc, !PT ;  /* 0x0000000268687212 */ /* 0x000fe200078efcff */
[----:B------:R-:W-:Y:S01]  /*57b0*/  IMAD.MOV.U32 R109, RZ, RZ, RZ ;  /* 0x000000ffff6d7224 */ /* 0x000fe200078e00ff */
[----:B------:R-:W-:Y:S01]  /*57c0*/  MOV R97, UR4 ;  /* 0x0000000400617c02 */ /* 0x000fe20008000f00 */
[----:B------:R-:W3:Y:S01]  /*57d0*/  LDC R93, c[0x0][0xb20] ;  /* 0x0002c800ff5d7b82 */ /* 0x000ee20000000800 */
[----:B------:R-:W4:Y:S01]  /*57e0*/  LDS R0, [UR48+0x140] ;  /* 0x00014030ff007984 */ /* 0x000f220008000800 */
[----:B------:R-:W-:Y:S01]  /*57f0*/  LOP3.LUT R103, R105, 0x2, RZ, 0xc0, !PT ;  /* 0x0000000269677812 */ /* 0x000fe200078ec0ff */
[----:B------:R-:W1:Y:S01]  /*5800*/  LDCU.64 UR52, c[0x0][0x348] ;  /* 0x00006900ff3477ac */ /* 0x000e620008000a00 */
[----:B------:R-:W-:Y:S01]  /*5810*/  LOP3.LUT R46, R3, 0x400000, R46, 0xf8, !PT ;  /* 0x00400000032e7812 */ /* 0x000fe200078ef82e */
[----:B------:R-:W-:Y:S01]  /*5820*/  IMAD R104, R104, 0x2, R97 ;  /* 0x0000000268687824 */ /* 0x000fe200078e0261 */
[----:B------:R-:W-:Y:S01]  /*5830*/  LOP3.LUT R105, R105, 0x4, RZ, 0xc0, !PT ;  /* 0x0000000469697812 */ /* 0x000fe200078ec0ff */
[----:B------:R-:W1:Y:S01]  /*5840*/  LDCU.64 UR38, c[0x0][0x888] ;  /* 0x00011100ff2677ac */ /* 0x000e620008000a00 */
[----:B------:R-:W1:Y:S01]  /*5850*/  LDC R41, c[0x0][0xb30] ;  /* 0x0002cc00ff297b82 */ /* 0x000e620000000800 */
[----:B------:R-:W-:Y:S01]  /*5860*/  MOV R99, RZ ;  /* 0x000000ff00637202 */ /* 0x000fe20000000f00 */
[--C-:B------:R-:W-:Y:S01]  /*5870*/  IMAD R103, R103, -0x10, R104.reuse ;  /* 0xfffffff067677824 */ /* 0x100fe200078e0268 */
[----:B------:R-:W1:Y:S01]  /*5880*/  LDCU.64 UR44, c[0x0][0x890] ;  /* 0x00011200ff2c77ac */ /* 0x000e620008000a00 */
[----:B------:R-:W-:Y:S01]  /*5890*/  IMAD R102, R105, -0x10, R104 ;  /* 0xfffffff069667824 */ /* 0x000fe200078e0268 */
[----:B------:R-:W-:-:S03]  /*58a0*/  UMOV UR49, URZ ;  /* 0x000000ff00317c82 */ /* 0x000fc60008000000 */
[----:B------:R-:W1:Y:S01]  /*58b0*/  LDC.64 R88, c[0x0][0xb10] ;  /* 0x0002c400ff587b82 */ /* 0x000e620000000a00 */
[----:B------:R-:W-:-:S07]  /*58c0*/  UMOV UR51, URZ ;  /* 0x000000ff00337c82 */ /* 0x000fce0008000000 */
[----:B------:R-:W1:Y:S08]  /*58d0*/  LDC.64 R38, c[0x0][0xb18] ;  /* 0x0002c600ff267b82 */ /* 0x000e700000000a00 */
[----:B------:R-:W1:Y:S08]  /*58e0*/  LDC.64 R36, c[0x0][0xb28] ;  /* 0x0002ca00ff247b82 */ /* 0x000e700000000a00 */
[----:B------:R-:W1:Y:S01]  /*58f0*/  LDC.64 R86, c[0x0][0x8b0] ;  /* 0x00022c00ff567b82 */ /* 0x000e620000000a00 */
[----:B----4-:R-:W-:-:S07]  /*5900*/  IMAD.IADD R46, R0, 0x1, R46 ;  /* 0x00000001002e7824 */ /* 0x010fce00078e022e */
[----:B------:R-:W4:Y:S08]  /*5910*/  LDC.64 R84, c[0x0][0x8a8] ;  /* 0x00022a00ff547b82 */ /* 0x000f300000000a00 */
[----:B--23--:R-:W1:Y:S02]  /*5920*/  LDC R94, c[0x0][0x374] ;  /* 0x0000dd00ff5e7b82 */ /* 0x00ce640000000800 */
.L_x_144:
[----:B------:R-:W-:Y:S02]  /*5930*/  LEA R0, R109, UR48, 0x3 ;  /* 0x000000306d007c11 */ /* 0x000fe4000f8e18ff */
[----:B------:R-:W-:Y:S02]  /*5940*/  SHF.L.U32 R2, R99, 0x1f, RZ ;  /* 0x0000001f63027819 */ /* 0x000fe400000006ff */
[----:B-1----:R-:W-:Y:S02]  /*5950*/  LEA R16, R109, UR48, 0x4 ;  /* 0x000000306d107c11 */ /* 0x002fe4000f8e20ff */
[----:B------:R-:W2:Y:S02]  /*5960*/  SYNCS.PHASECHK.TRANS64.TRYWAIT P0, [R0+URZ+0x90], R2 ;  /* 0x00009002000075a7 */ /* 0x000ea400080011ff */
[----:B--23--:R-:W-:Y:S05]  /*5970*/  @!P0 BRA `(.L_x_101) ;  /* 0x0000004c000c8947 */ /* 0x00cfea0003800000 */
.L_x_195:
[----:B------:R-:W3:Y:S01]  /*5980*/  LDC.64 R10, c[0x0][0xb10] ;  /* 0x0002c400ff0a7b82 */ /* 0x000ee20000000a00 */
[----:B------:R-:W4:Y:S01]  /*5990*/  LDS.128 R16, [R16+0x120] ;  /* 0x0001200010107984 */ /* 0x000f220000000c00 */
[----:B-1----:R-:W-:Y:S01]  /*59a0*/  ISETP.NE.AND P1, PT, R41, 0x1, PT ;  /* 0x000000012900780c */ /* 0x002fe20003f25270 */
[----:B--2---:R-:W-:Y:S01]  /*59b0*/  VIADD R0, R0, 0xa0 ;  /* 0x000000a000007836 */ /* 0x004fe20000000000 */
[----:B------:R-:W-:Y:S04]  /*59c0*/  ISETP.GE.AND P0, PT, R40, 0x1, PT ;  /* 0x000000012800780c */ /* 0x000fe80003f06270 */
[----:B------:R-:W1:Y:S01]  /*59d0*/  LDC.64 R8, c[0x0][0xb18] ;  /* 0x0002c600ff087b82 */ /* 0x000e620000000a00 */
[----:B------:R-:W-:Y:S01]  /*59e0*/  PRMT R0, RZ, 0x654, R0 ;  /* 0x00000654ff007816 */ /* 0x000fe20000000000 */
[----:B------:R-:W-:Y:S01]  /*59f0*/  @!PT LDS RZ, [RZ] ;  /* 0x00000000fffff984 */ /* 0x000fe20000000800 */
[----:B------:R-:W-:Y:S01]  /*5a00*/  @!PT LDS RZ, [RZ] ;  /* 0x00000000fffff984 */ /* 0x000fe20000000800 */
[----:B------:R-:W-:Y:S01]  /*5a10*/  @!PT LDS RZ, [RZ] ;  /* 0x00000000fffff984 */ /* 0x000fe20000000800 */
[----:B------:R-:W-:Y:S01]  /*5a20*/  @!PT LDS RZ, [RZ] ;  /* 0x00000000fffff984 */ /* 0x000fe20000000800 */
[----:B------:R2:W-:Y:S06]  /*5a30*/  MEMBAR.ALL.CTA ;  /* 0x0000000000007992 */ /* 0x0005ec0000008000 */
[----:B--2---:R-:W2:Y:S01]  /*5a40*/  FENCE.VIEW.ASYNC.S ;  /* 0x00000000000073c6 */ /* 0x004ea20000000000 */
[----:B------:R-:W1:Y:S08]  /*5a50*/  @!P1 LDC R12, c[0x0][0xb20] ;  /* 0x0002c800ff0c9b82 */ /* 0x000e700000000800 */
[----:B------:R-:W1:Y:S01]  /*5a60*/  @!P1 LDC R7, c[0x0][0xb0c] ;  /* 0x0002c300ff079b82 */ /* 0x000e620000000800 */
[----:B--2---:R2:W-:Y:S01]  /*5a70*/  SYNCS.ARRIVE.TRANS64.RED.A1T0 RZ, [R0+URZ], RZ ;  /* 0x000000ff00ff79a7 */ /* 0x0045e200081004ff */
[----:B----4-:R-:W-:Y:S04]  /*5a80*/  LOP3.LUT P4, RZ, R18, 0x1, RZ, 0xc0, !PT ;  /* 0x0000000112ff7812 */ /* 0x010fe8000788c0ff */
[----:B------:R-:W-:Y:S09]  /*5a90*/  P2R R107, PR, RZ, 0x10 ;  /* 0x00000010ff6b7803 */ /* 0x000ff20000000000 */
[----:B------:R-:W-:Y:S02]  /*5aa0*/  @P4 MOV R44, R16 ;  /* 0x00000010002c4202 */ /* 0x000fe40000000f00 */
[----:B------:R-:W-:Y:S01]  /*5ab0*/  @P4 LOP3.LUT R43, R17, 0xffff, RZ, 0xc0, !PT ;  /* 0x0000ffff112b4812 */ /* 0x000fe200078ec0ff */
[----:B--23--:R-:W-:Y:S06]  /*5ac0*/  @!P0 BRA `(.L_x_102) ;  /* 0x0000000000a48947 */ /* 0x00cfec0003800000 */
[----:B------:R-:W-:Y:S01]  /*5ad0*/  IMAD.HI.U32 R0, R94, R39, RZ ;  /* 0x000000275e007227 */ /* 0x000fe200078e00ff */
[----:B------:R-:W-:Y:S02]  /*5ae0*/  ISETP.NE.AND P0, PT, R38, 0x1, PT ;  /* 0x000000012600780c */ /* 0x000fe40003f05270 */
[----:B------:R-:W-:Y:S01]  /*5af0*/  ISETP.NE.AND P2, PT, R40, 0x1, PT ;  /* 0x000000012800780c */ /* 0x000fe20003f45270 */
[----:B------:R-:W-:Y:S01]  /*5b00*/  IMAD.HI.U32 R4, R95, R88, RZ ;  /* 0x000000585f047227 */ /* 0x000fe200078e00ff */
[----:B------:R-:W-:Y:S02]  /*5b10*/  SHF.R.U32.HI R0, RZ, R93, R0 ;  /* 0x0000005dff007219 */ /* 0x000fe40000011600 */
[----:B------:R-:W-:Y:S01]  /*5b20*/  ISETP.NE.AND P3, PT, R42, 0x1, PT ;  /* 0x000000012a00780c */ /* 0x000fe20003f65270 */
[----:B------:R-:W-:Y:S01]  /*5b30*/  IMAD.HI.U32 R6, R43, R39, RZ ;  /* 0x000000272b067227 */ /* 0x000fe200078e00ff */
[-C--:B------:R-:W-:Y:S02]  /*5b40*/  SHF.R.U32.HI R4, RZ, R89.reuse, R4 ;  /* 0x00000059ff047219 */ /* 0x080fe40000011604 */
[----:B------:R-:W-:Y:S01]  /*5b50*/  SEL R0, R94, R0, !P0 ;  /* 0x000000005e007207 */ /* 0x000fe20004000000 */
[----:B------:R-:W-:Y:S01]  /*5b60*/  IMAD.HI.U32 R5, R44, R88, RZ ;  /* 0x000000582c057227 */ /* 0x000fe200078e00ff */
[----:B------:R-:W-:Y:S03]  /*5b70*/  SEL R4, R95, R4, !P3 ;  /* 0x000000045f047207 */ /* 0x000fe60005800000 */
[-C--:B------:R-:W-:Y:S01]  /*5b80*/  IMAD.HI.U32 R3, R0, R36.reuse, RZ ;  /* 0x0000002400037227 */ /* 0x080fe200078e00ff */
[----:B------:R-:W-:Y:S03]  /*5b90*/  SHF.R.U32.HI R5, RZ, R89, R5 ;  /* 0x00000059ff057219 */ /* 0x000fe60000011605 */
[----:B------:R-:W-:Y:S01]  /*5ba0*/  IMAD.HI.U32 R2, R4, R36, RZ ;  /* 0x0000002404027227 */ /* 0x000fe200078e00ff */
[----:B------:R-:W-:Y:S02]  /*5bb0*/  @P2 SHF.R.U32.HI R0, RZ, R37, R3 ;  /* 0x00000025ff002219 */ /* 0x000fe40000011603 */
[----:B------:R-:W-:Y:S02]  /*5bc0*/  SHF.R.U32.HI R3, RZ, R93, R6 ;  /* 0x0000005dff037219 */ /* 0x000fe40000011606 */
[----:B------:R-:W-:Y:S01]  /*5bd0*/  @P2 SHF.R.U32.HI R4, RZ, R37, R2 ;  /* 0x00000025ff042219 */ /* 0x000fe20000011602 */
[----:B------:R-:W-:Y:S01]  /*5be0*/  IMAD R0, R40, R0, RZ ;  /* 0x0000000028007224 */ /* 0x000fe200078e02ff */
[----:B------:R-:W-:Y:S02]  /*5bf0*/  SEL R3, R43, R3, !P0 ;  /* 0x000000032b037207 */ /* 0x000fe40004000000 */
[----:B------:R-:W-:Y:S01]  /*5c00*/  SEL R2, R44, R5, !P3 ;  /* 0x000000052c027207 */ /* 0x000fe20005800000 */
[----:B------:R-:W-:Y:S01]  /*5c10*/  IMAD R5, R40, R4, RZ ;  /* 0x0000000428057224 */ /* 0x000fe200078e02ff */
[C---:B------:R-:W-:Y:S01]  /*5c20*/  ISETP.GE.AND P0, PT, R3.reuse, R0, PT ;  /* 0x000000000300720c */ /* 0x040fe20003f06270 */
[C---:B------:R-:W-:Y:S03]  /*5c30*/  IMAD.HI.U32 R0, R3.reuse, R36, RZ ;  /* 0x0000002403007227 */ /* 0x040fe600078e00ff */
[C---:B------:R-:W-:Y:S02]  /*5c40*/  ISETP.GE.OR P0, PT, R2.reuse, R5, P0 ;  /* 0x000000050200720c */ /* 0x040fe40000706670 */
[----:B------:R-:W-:Y:S04]  /*5c50*/  SHF.R.U32.HI R0, RZ, R37, R0 ;  /* 0x00000025ff007219 */ /* 0x000fe80000011600 */
[C---:B------:R-:W-:Y:S05]  /*5c60*/  SEL R6, R3.reuse, R0, !P2 ;  /* 0x0000000003067207 */ /* 0x040fea0005000000 */
        /* <DEDUP_REMOVED lines=14> */
[----:B------:R-:W-:Y:S07]  /*5d50*/  IMAD R43, R3, R38, R43 ;  /* 0x00000026032b7224 */ /* 0x000fee00078e022b */
.L_x_102:
[----:B-1----:R-:W-:Y:S01]  /*5d60*/  @!P1 ISETP.NE.AND P0, PT, R8, 0x1, PT ;  /* 0x000000010800980c */ /* 0x002fe20003f05270 */
[----:B------:R-:W-:Y:S01]  /*5d70*/  @!P1 IMAD.HI.U32 R2, R43, R9, RZ ;  /* 0x000000092b029227 */ /* 0x000fe200078e00ff */
[----:B------:R-:W-:Y:S01]  /*5d80*/  R2UR UR42, R14 ;  /* 0x000000000e2a72ca */ /* 0x000fe200000e0000 */
[----:B------:R-:W-:Y:S01]  /*5d90*/  BSSY.RECONVERGENT B6, `(.L_x_103) ;  /* 0x0000031000067945 */ /* 0x000fe20003800200 */
[----:B------:R-:W-:Y:S01]  /*5da0*/  R2UR UR41, R15 ;  /* 0x000000000f2972ca */ /* 0x000fe200000e0000 */
[C---:B------:R-:W-:Y:S01]  /*5db0*/  @!P1 IMAD.HI.U32 R0, R44.reuse, R10, RZ ;  /* 0x0000000a2c009227 */ /* 0x040fe200078e00ff */
[----:B------:R-:W-:Y:S02]  /*5dc0*/  @!P1 SHF.R.U32.HI R2, RZ, R12, R2 ;  /* 0x0000000cff029219 */ /* 0x000fe40000011602 */
[----:B------:R-:W-:Y:S01]  /*5dd0*/  @!P1 ISETP.NE.AND P2, PT, R7, 0x1, PT ;  /* 0x000000010700980c */ /* 0x000fe20003f45270 */
[----:B------:R-:W-:Y:S01]  /*5de0*/  VIADD R109, R109, 0x1 ;  /* 0x000000016d6d7836 */ /* 0x000fe20000000000 */
[----:B------:R-:W-:Y:S02]  /*5df0*/  @!P1 SEL R2, R43, R2, !P0 ;  /* 0x000000022b029207 */ /* 0x000fe40004000000 */
[----:B------:R-:W-:Y:S02]  /*5e00*/  @!P1 SHF.R.U32.HI R0, RZ, R11, R0 ;  /* 0x0000000bff009219 */ /* 0x000fe40000011600 */
[----:B------:R-:W-:Y:S01]  /*5e10*/  LOP3.LUT P0, RZ, R97, 0x1b0, RZ, 0xc0, !PT ;  /* 0x000001b061ff7812 */ /* 0x000fe2000780c0ff */
[----:B------:R-:W-:Y:S01]  /*5e20*/  USHF.L.U32 UR42, UR42, 0x6, URZ ;  /* 0x000000062a2a7899 */ /* 0x000fe200080006ff */
[----:B------:R-:W-:Y:S01]  /*5e30*/  @!P1 SEL R3, R44, R0, !P2 ;  /* 0x000000002c039207 */ /* 0x000fe20005000000 */
[----:B------:R-:W-:Y:S01]  /*5e40*/  USHF.L.U32 UR41, UR41, 0x8, URZ ;  /* 0x0000000829297899 */ /* 0x000fe200080006ff */
[----:B------:R-:W-:Y:S03]  /*5e50*/  @P4 SHF.R.U32.HI R98, RZ, 0x10, R17 ;  /* 0x00000010ff624819 */ /* 0x000fe60000011611 */
[----:B------:R-:W-:Y:S02]  /*5e60*/  @!P1 IMAD.IADD R0, R2, 0x1, -R3 ;  /* 0x0000000102009824 */ /* 0x000fe400078e0a03 */
[----:B------:R-:W-:Y:S02]  /*5e70*/  @!P1 IMAD.IADD R2, R3, 0x1, -R2 ;  /* 0x0000000103029824 */ /* 0x000fe400078e0a02 */
[----:B------:R-:W-:Y:S02]  /*5e80*/  @!P1 IMAD R44, R0, R7, R44 ;  /* 0x00000007002c9224 */ /* 0x000fe400078e022c */
[----:B------:R-:W-:Y:S01]  /*5e90*/  @!P1 IMAD R43, R2, R8, R43 ;  /* 0x00000008022b9224 */ /* 0x000fe200078e022b */
[----:B------:R-:W-:Y:S06]  /*5ea0*/  @!P0 BRA `(.L_x_104) ;  /* 0x00000000007c8947 */ /* 0x000fec0003800000 */
[----:B------:R-:W1:Y:S01]  /*5eb0*/  LDCU.64 UR8, c[0x4][0x80] ;  /* 0x01001000ff0877ac */ /* 0x000e620008000a00 */
[----:B------:R-:W-:Y:S01]  /*5ec0*/  MOV R2, 0x0 ;  /* 0x0000000000027802 */ /* 0x000fe20000000f00 */
[----:B------:R-:W-:Y:S02]  /*5ed0*/  HFMA2 R12, -RZ, RZ, 0, 5.9604644775390625e-08 ;  /* 0x00000001ff0c7431 */ /* 0x000fe400000001ff */
[----:B------:R-:W-:Y:S01]  /*5ee0*/  IMAD.MOV.U32 R8, RZ, RZ, 0x70 ;  /* 0x00000070ff087424 */ /* 0x000fe200078e00ff */
[----:B------:R2:W3:Y:S01]  /*5ef0*/  LDC.64 R14, c[0x4][R2] ;  /* 0x01000000020e7b82 */ /* 0x0004e20000000a00 */
[----:B------:R-:W4:Y:S01]  /*5f00*/  LDCU.64 UR6, c[0x4][0x88] ;  /* 0x01001100ff0677ac */ /* 0x000f220008000a00 */
[----:B------:R-:W-:Y:S01]  /*5f10*/  IMAD.MOV.U32 R13, RZ, RZ, RZ ;  /* 0x000000ffff0d7224 */ /* 0x000fe200078e00ff */
[----:B------:R-:W2:Y:S01]  /*5f20*/  LDCU.64 UR4, c[0x4][0x8] ;  /* 0x01000100ff0477ac */ /* 0x000ea20008000a00 */
[----:B-1----:R-:W-:Y:S01]  /*5f30*/  MOV R5, UR9 ;  /* 0x0000000900057c02 */ /* 0x002fe20008000f00 */
[----:B------:R-:W-:Y:S01]  /*5f40*/  IMAD.U32 R4, RZ, RZ, UR8 ;  /* 0x00000008ff047e24 */ /* 0x000fe2000f8e00ff */
[----:B----4-:R-:W-:Y:S01]  /*5f50*/  MOV R7, UR7 ;  /* 0x0000000700077c02 */ /* 0x010fe20008000f00 */
[----:B------:R-:W-:Y:S01]  /*5f60*/  IMAD.U32 R6, RZ, RZ, UR6 ;  /* 0x00000006ff067e24 */ /* 0x000fe2000f8e00ff */
[----:B--2---:R-:W-:Y:S01]  /*5f70*/  MOV R11, UR5 ;  /* 0x00000005000b7c02 */ /* 0x004fe20008000f00 */
[----:B------:R-:W-:Y:S02]  /*5f80*/  IMAD.U32 R10, RZ, RZ, UR4 ;  /* 0x00000004ff0a7e24 */ /* 0x000fe4000f8e00ff */
[----:B------:R-:W-:Y:S07]  /*5f90*/  LEPC R20, `(.L_x_105) ;  /* 0x000000001014794e */ /* 0x000fee0000000000 */
[----:B---3-5:R-:W-:Y:S05]  /*5fa0*/  CALL.ABS.NOINC R14 ;  /* 0x000000000e007343 */ /* 0x028fea0003c00000 */
.L_x_105:
[----:B------:R-:W1:Y:S01]  /*5fb0*/  LDCU.64 UR8, c[0x4][0x80] ;  /* 0x01001000ff0877ac */ /* 0x000e620008000a00 */
[----:B------:R-:W2:Y:S01]  /*5fc0*/  LDC.64 R2, c[0x4][R2] ;  /* 0x0100000002027b82 */ /* 0x000ea20000000a00 */
[----:B------:R-:W-:Y:S02]  /*5fd0*/  HFMA2 R12, -RZ, RZ, 0, 5.9604644775390625e-08 ;  /* 0x00000001ff0c7431 */ /* 0x000fe400000001ff */
[----:B------:R-:W-:Y:S02]  /*5fe0*/  IMAD.MOV.U32 R8, RZ, RZ, 0x70 ;  /* 0x00000070ff087424 */ /* 0x000fe400078e00ff */
[----:B------:R-:W-:Y:S01]  /*5ff0*/  IMAD.MOV.U32 R13, RZ, RZ, RZ ;  /* 0x000000ffff0d7224 */ /* 0x000fe200078e00ff */
[----:B------:R-:W3:Y:S01]  /*6000*/  LDCU.64 UR6, c[0x4][0x88] ;  /* 0x01001100ff0677ac */ /* 0x000ee20008000a00 */
[----:B------:R-:W4:Y:S01]  /*6010*/  LDCU.64 UR4, c[0x4][0x8] ;  /* 0x01000100ff0477ac */ /* 0x000f220008000a00 */
[----:B-1----:R-:W-:Y:S02]  /*6020*/  MOV R4, UR8 ;  /* 0x0000000800047c02 */ /* 0x002fe40008000f00 */
[----:B------:R-:W-:Y:S02]  /*6030*/  MOV R5, UR9 ;  /* 0x0000000900057c02 */ /* 0x000fe40008000f00 */
[----:B---3--:R-:W-:Y:S01]  /*6040*/  MOV R7, UR7 ;  /* 0x0000000700077c02 */ /* 0x008fe20008000f00 */
[----:B------:R-:W-:Y:S01]  /*6050*/  IMAD.U32 R6, RZ, RZ, UR6 ;  /* 0x00000006ff067e24 */ /* 0x000fe2000f8e00ff */
[----:B----4-:R-:W-:Y:S01]  /*6060*/  MOV R11, UR5 ;  /* 0x00000005000b7c02 */ /* 0x010fe20008000f00 */
[----:B------:R-:W-:Y:S02]  /*6070*/  IMAD.U32 R10, RZ, RZ, UR4 ;  /* 0x00000004ff0a7e24 */ /* 0x000fe4000f8e00ff */
[----:B------:R-:W-:Y:S07]  /*6080*/  LEPC R20, `(.L_x_104) ;  /* 0x000000001014794e */ /* 0x000fee0000000000 */
[----:B--2---:R-:W-:Y:S05]  /*6090*/  CALL.ABS.NOINC R2 ;  /* 0x0000000002007343 */ /* 0x004fea0003c00000 */
.L_x_104:
[----:B------:R-:W-:Y:S05]  /*60a0*/  BSYNC.RECONVERGENT B6 ;  /* 0x0000000000067941 */ /* 0x000fea0003800200 */
.L_x_103:
[----:B------:R-:W-:Y:S01]  /*60b0*/  ISETP.NE.U32.AND P4, PT, R86, RZ, PT ;  /* 0x000000ff5600720c */ /* 0x000fe20003f85070 */
[----:B------:R-:W-:Y:S01]  /*60c0*/  UISETP.NE.AND UP2, UPT, UR50, URZ, UPT ;  /* 0x000000ff3200728c */ /* 0x000fe2000bf45270 */
[----:B------:R-:W-:Y:S01]  /*60d0*/  ISETP.NE.U32.AND P2, PT, RZ, UR38, PT ;  /* 0x00000026ff007c0c */ /* 0x000fe2000bf45070 */
[----:B------:R-:W-:Y:S01]  /*60e0*/  UISETP.NE.U32.AND UP1, UPT, UR44, URZ, UPT ;  /* 0x000000ff2c00728c */ /* 0x000fe2000bf25070 */
[----:B------:R-:W-:Y:S01]  /*60f0*/  ISETP.NE.AND.EX P4, PT, R87, RZ, PT, P4 ;  /* 0x000000ff5700720c */ /* 0x000fe20003f85340 */
[----:B------:R-:W-:Y:S01]  /*6100*/  UPLOP3.LUT UP0, UPT, UPT, UPT, UPT, 0x40, 0x4 ;  /* 0x000000000004789c */ /* 0x000fe20003f0e870 */
[----:B------:R-:W-:Y:S01]  /*6110*/  ISETP.NE.AND.EX P2, PT, RZ, UR39, PT, P2 ;  /* 0x00000027ff007c0c */ /* 0x000fe2000bf45320 */
[----:B------:R-:W-:Y:S01]  /*6120*/  UISETP.NE.AND.EX UP1, UPT, UR45, URZ, UPT, UP1 ;  /* 0x000000ff2d00728c */ /* 0x000fe2000bf25310 */
[----:B------:R-:W-:Y:S04]  /*6130*/  PLOP3.LUT P1, PT, PT, PT, UP2, 0x80, 0x8 ;  /* 0x000000000008781c */ /* 0x000fe80003f2f028 */
[----:B------:R-:W-:Y:S06]  /*6140*/  @UP2 UPLOP3.LUT UP0, UPT, UPT, UPT, UP1, 0x80, 0x8 ;  /* 0x000000000008289c */ /* 0x000fec0003f0f010 */
[----:B------:R-:W-:Y:S01]  /*6150*/  PLOP3.LUT P0, PT, PT, PT, UP0, 0x80, 0x8 ;  /* 0x000000000008781c */ /* 0x000fe20003f0f008 */
[----:B------:R-:W-:Y:S01]  /*6160*/  @!UPT UIADD3 URZ, UPT, UPT, URZ, URZ, URZ ;  /* 0x000000fffffff290 */ /* 0x000fe2000fffe0ff */
[----:B------:R-:W-:Y:S11]  /*6170*/  BRA.U !UP1, `(.L_x_106) ;  /* 0x0000000109387547 */ /* 0x000ff6000b800000 */
[----:B------:R-:W-:Y:S01]  /*6180*/  UISETP.NE.U32.AND UP0, UPT, UR38, URZ, UPT ;  /* 0x000000ff2600728c */ /* 0x000fe2000bf05070 */
[----:B------:R-:W-:Y:S02]  /*6190*/  HFMA2 R0, -RZ, RZ, 0, 5.9604644775390625e-08 ;  /* 0x00000001ff007431 */ /* 0x000fe400000001ff */
[----:B------:R-:W-:Y:S01]  /*61a0*/  IMAD.MOV.U32 R92, RZ, RZ, 0x1 ;  /* 0x00000001ff5c7424 */ /* 0x000fe200078e00ff */
[----:B------:R-:W-:Y:S06]  /*61b0*/  UISETP.NE.AND.EX UP0, UPT, UR39, URZ, UPT, UP0 ;  /* 0x000000ff2700728c */ /* 0x000fec000bf05300 */
[----:B------:R-:W-:Y:S05]  /*61c0*/  PLOP3.LUT P3, PT, PT, PT, UP0, 0x80, 0x8 ;  /* 0x000000000008781c */ /* 0x000fea0003f6f008 */
[----:B------:R-:W1:Y:S01]  /*61d0*/  @UP0 LDCU.64 UR6, c[0x0][0x888] ;  /* 0x00011100ff0607ac */ /* 0x000e620008000a00 */
[----:B------:R-:W-:Y:S07]  /*61e0*/  @UP0 UIMAD UR4, UR36, UR44, URZ ;  /* 0x0000002c240402a4 */ /* 0x000fee000f8e02ff */
[----:B------:R-:W-:Y:S01]  /*61f0*/  @!P3 PRMT R92, R0, 0x7610, R92 ;  /* 0x00007610005cb816 */ /* 0x000fe2000000005c */
[----:B-1----:R-:W-:Y:S03]  /*6200*/  @UP0 UIMAD.WIDE UR6, UR4, 0x4, UR6 ;  /* 0x00000004040608a5 */ /* 0x002fe6000f8e0206 */
[----:B------:R-:W1:Y:S03]  /*6210*/  @!UP0 LDCU UR4, c[0x0][0x880] ;  /* 0x00011000ff0487ac */ /* 0x000e660008000800 */
[----:B------:R-:W-:Y:S01]  /*6220*/  IMAD.U32 R2, RZ, RZ, UR6 ;  /* 0x00000006ff027e24 */ /* 0x000fe2000f8e00ff */
[----:B------:R-:W-:Y:S05]  /*6230*/  MOV R3, UR7 ;  /* 0x0000000700037c02 */ /* 0x000fea0008000f00 */
[----:B-----5:R2:W5:Y:S02]  /*6240*/  @P3 LDG.E R49, desc[UR46][R2.64] ;  /* 0x0000002e02313981 */ /* 0x020564000c1e1900 */
[----:B-12---:R-:W-:Y:S02]  /*6250*/  @!P3 IMAD.U32 R49, RZ, RZ, UR4 ;  /* 0x00000004ff31be24 */ /* 0x006fe4000f8e00ff */
.L_x_106:
[----:B------:R-:W-:Y:S05]  /*6260*/  @!P4 BRA `(.L_x_107) ;  /* 0x000000000020c947 */ /* 0x000fea0003800000 */
[----:B------:R-:W-:Y:S04]  /*6270*/  ISETP.NE.U32.AND P3, PT, R84, RZ, PT ;  /* 0x000000ff5400720c */ /* 0x000fe80003f65070 */
[----:B------:R-:W-:Y:S11]  /*6280*/  ISETP.NE.AND.EX P3, PT, R85, RZ, PT, P3 ;  /* 0x000000ff5500720c */ /* 0x000ff60003f65330 */
[----:B------:R-:W-:Y:S02]  /*6290*/  @!UPT UIADD3 URZ, UPT, UPT, URZ, URZ, URZ ;  /* 0x000000fffffff290 */ /* 0x000fe4000fffe0ff */
[----:B------:R-:W1:Y:S01]  /*62a0*/  @P3 LDC.64 R2, c[0x0][0x8a8] ;  /* 0x00022a00ff023b82 */ /* 0x000e620000000a00 */
[----:B------:R-:W-:Y:S04]  /*62b0*/  @P3 IMAD R0, R86, UR36, RZ ;  /* 0x0000002456003c24 */ /* 0x000fe8000f8e02ff */
[----:B-1----:R-:W-:Y:S05]  /*62c0*/  @P3 IMAD.WIDE R2, R0, 0x4, R2 ;  /* 0x0000000400023825 */ /* 0x002fea00078e0202 */
[----:B-----5:R1:W5:Y:S02]  /*62d0*/  @P3 LDG.E R47, desc[UR46][R2.64] ;  /* 0x0000002e022f3981 */ /* 0x020364000c1e1900 */
[----:B-1----:R-:W2:Y:S02]  /*62e0*/  @!P3 LDC R47, c[0x0][0x8a0] ;  /* 0x00022800ff2fbb82 */ /* 0x002ea40000000800 */
.L_x_107:
[----:B-----5:R-:W-:Y:S01]  /*62f0*/  FSETP.NEU.AND P3, PT, R49, RZ, PT ;  /* 0x000000ff3100720b */ /* 0x020fe20003f6d000 */
[----:B------:R-:W-:Y:S01]  /*6300*/  BSSY B1, `(.L_x_108) ;  /* 0x0000039000017945 */ /* 0x000fe20003800000 */
[----:B------:R-:W-:Y:S01]  /*6310*/  SEL R3, RZ, 0xffffffff, P2 ;  /* 0xffffffffff037807 */ /* 0x000fe20001000000 */
[----:B------:R-:W-:Y:S01]  /*6320*/  IMAD.MOV.U32 R61, RZ, RZ, 0x1 ;  /* 0x00000001ff3d7424 */ /* 0x000fe200078e00ff */
[----:B------:R-:W-:Y:S01]  /*6330*/  @P1 LOP3.LUT P2, RZ, R92, 0xff, RZ, 0xc0, !PT ;  /* 0x000000ff5cff1812 */ /* 0x000fe2000784c0ff */
[----:B------:R-:W-:Y:S01]  /*6340*/  IMAD R48, R45, 0x80, R46 ;  /* 0x000000802d307824 */ /* 0x000fe200078e022e */
[----:B------:R-:W-:Y:S01]  /*6350*/  @P1 SEL R0, RZ, 0xffffffff, P3 ;  /* 0xffffffffff001807 */ /* 0x000fe20001800000 */
[----:B------:R-:W-:Y:S01]  /*6360*/  IMAD R110, R105, -0x10, R103 ;  /* 0xfffffff0696e7824 */ /* 0x000fe200078e0267 */
[----:B------:R-:W-:Y:S01]  /*6370*/  LOP3.LUT R101, R101, 0x1, RZ, 0x3c, !PT ;  /* 0x0000000165657812 */ /* 0x000fe200078e3cff */
[----:B------:R-:W-:Y:S01]  /*6380*/  IMAD.MOV.U32 R60, RZ, RZ, RZ ;  /* 0x000000ffff3c7224 */ /* 0x000fe200078e00ff */
[----:B------:R-:W-:Y:S02]  /*6390*/  @P0 SEL R0, R3, R0, !P2 ;  /* 0x0000000003000207 */ /* 0x000fe40005000000 */
[----:B------:R-:W-:Y:S02]  /*63a0*/  CS2R R82, SRZ ;  /* 0x0000000000527805 */ /* 0x000fe4000001ff00 */
[----:B------:R-:W-:Y:S02]  /*63b0*/  LEA R112, R45, UR48, 0x3 ;  /* 0x000000302d707c11 */ /* 0x000fe4000f8e18ff */
[----:B------:R-:W-:Y:S02]  /*63c0*/  CS2R R80, SRZ ;  /* 0x0000000000507805 */ /* 0x000fe4000001ff00 */
[----:B------:R-:W-:Y:S02]  /*63d0*/  @P1 LOP3.LUT R0, R0, 0x1, RZ, 0xc0, !PT ;  /* 0x0000000100001812 */ /* 0x000fe400078ec0ff */
[----:B------:R-:W-:Y:S02]  /*63e0*/  CS2R R74, SRZ ;  /* 0x00000000004a7805 */ /* 0x000fe4000001ff00 */
[----:B------:R-:W-:Y:S02]  /*63f0*/  PLOP3.LUT P2, PT, PT, PT, UP1, 0x80, 0x8 ;  /* 0x000000000008781c */ /* 0x000fe40003f4f018 */
[----:B------:R-:W-:Y:S02]  /*6400*/  CS2R R72, SRZ ;  /* 0x0000000000487805 */ /* 0x000fe4000001ff00 */
[----:B------:R-:W-:Y:S02]  /*6410*/  ISETP.NE.U32.OR P5, PT, R0, 0x1, !P1 ;  /* 0x000000010000780c */ /* 0x000fe40004fa5470 */
[----:B------:R-:W-:Y:S02]  /*6420*/  CS2R R66, SRZ ;  /* 0x0000000000427805 */ /* 0x000fe4000001ff00 */
[----:B------:R-:W-:Y:S02]  /*6430*/  LOP3.LUT P4, R108, R92, 0xff, RZ, 0xc0, !PT ;  /* 0x000000ff5c6c7812 */ /* 0x000fe4000788c0ff */
[----:B------:R-:W-:Y:S02]  /*6440*/  CS2R R64, SRZ ;  /* 0x0000000000407805 */ /* 0x000fe4000001ff00 */
[----:B------:R-:W-:Y:S02]  /*6450*/  SEL R2, RZ, 0xffffffff, P3 ;  /* 0xffffffffff027807 */ /* 0x000fe40001800000 */
[----:B------:R-:W-:Y:S02]  /*6460*/  CS2R R58, SRZ ;  /* 0x00000000003a7805 */ /* 0x000fe4000001ff00 */
[----:B------:R-:W-:Y:S02]  /*6470*/  P2R R111, PR, RZ, 0x20 ;  /* 0x00000020ff6f7803 */ /* 0x000fe40000000000 */
[----:B------:R-:W-:Y:S02]  /*6480*/  CS2R R56, SRZ ;  /* 0x0000000000387805 */ /* 0x000fe4000001ff00 */
[----:B------:R-:W-:Y:S02]  /*6490*/  @P2 SEL R2, R3, R2, !P4 ;  /* 0x0000000203022207 */ /* 0x000fe40006000000 */
[----:B------:R-:W-:Y:S02]  /*64a0*/  @P5 SHF.L.U32 R0, R101, 0x1f, RZ ;  /* 0x0000001f65005819 */ /* 0x000fe400000006ff */
[----:B------:R-:W-:Y:S02]  /*64b0*/  LOP3.LUT R2, R2, 0x1, RZ, 0xc0, !PT ;  /* 0x0000000102027812 */ /* 0x000fe400078ec0ff */
[----:B------:R1:W3:Y:S02]  /*64c0*/  @P5 SYNCS.PHASECHK.TRANS64.TRYWAIT P1, [UR48+0x40], R0 ;  /* 0x00004000ff0055a7 */ /* 0x0002e40008021130 */
[----:B------:R-:W-:Y:S04]  /*64d0*/  ISETP.NE.U32.AND P2, PT, R2, 0x1, PT ;  /* 0x000000010200780c */ /* 0x000fe80003f45070 */
[----:B------:R-:W-:Y:S02]  /*64e0*/  P2R R62, PR, RZ, 0x4 ;  /* 0x00000004ff3e7803 */ /* 0x000fe40000000000 */
[----:B-1----:R-:W-:Y:S04]  /*64f0*/  SHF.L.U32 R0, R100, 0x1f, RZ ;  /* 0x0000001f64007819 */ /* 0x002fe800000006ff */
[----:B------:R1:W4:Y:S01]  /*6500*/  SYNCS.PHASECHK.TRANS64.TRYWAIT P0, [R112+URZ+0xb0], R0 ;  /* 0x0000b000700075a7 */ /* 0x00032200080011ff */
[----:B---3--:R-:W-:Y:S01]  /*6510*/  @P5 SEL R61, RZ, 0x1, !P1 ;  /* 0x00000001ff3d5807 */ /* 0x008fe20004800000 */
[----:B-1----:R-:W-:Y:S06]  /*6520*/  @!P5 BRA `(.L_x_109) ;  /* 0x000000000058d947 */ /* 0x002fec0003800000 */
[----:B------:R-:W-:Y:S01]  /*6530*/  IMAD.MOV.U32 R83, RZ, RZ, RZ ;  /* 0x000000ffff537224 */ /* 0x000fe200078e00ff */
[----:B------:R-:W-:Y:S01]  /*6540*/  ISETP.NE.AND P1, PT, R61, RZ, PT ;  /* 0x000000ff3d00720c */ /* 0x000fe20003f25270 */
[----:B------:R-:W-:Y:S01]  /*6550*/  BSSY B0, `(.L_x_110) ;  /* 0x000000c000007945 */ /* 0x000fe20003800000 */
[----:B------:R-:W-:Y:S02]  /*6560*/  CS2R R58, SRZ ;  /* 0x00000000003a7805 */ /* 0x000fe4000001ff00 */
[----:B------:R-:W-:Y:S02]  /*6570*/  CS2R R56, SRZ ;  /* 0x0000000000387805 */ /* 0x000fe4000001ff00 */
[----:B------:R-:W-:Y:S02]  /*6580*/  CS2R R66, SRZ ;  /* 0x0000000000427805 */ /* 0x000fe4000001ff00 */
[----:B------:R-:W-:Y:S02]  /*6590*/  CS2R R64, SRZ ;  /* 0x0000000000407805 */ /* 0x000fe4000001ff00 */
[----:B------:R-:W-:Y:S02]  /*65a0*/  CS2R R74, SRZ ;  /* 0x00000000004a7805 */ /* 0x000fe4000001ff00 */
[----:B------:R-:W-:Y:S02]  /*65b0*/  CS2R R72, SRZ ;  /* 0x0000000000487805 */ /* 0x000fe4000001ff00 */
[----:B------:R-:W-:Y:S01]  /*65c0*/  CS2R R80, SRZ ;  /* 0x0000000000507805 */ /* 0x000fe2000001ff00 */
[----:B------:R-:W-:Y:S06]  /*65d0*/  @P1 BRA `(.L_x_111) ;  /* 0x00000000000c1947 */ /* 0x000fec0003800000 */
[----:B------:R-:W-:Y:S04]  /*65e0*/  SHF.L.U32 R3, R101, 0x1f, RZ ;  /* 0x0000001f65037819 */ /* 0x000fe800000006ff */
[----:B------:R-:W1:Y:S02]  /*65f0*/  SYNCS.PHASECHK.TRANS64.TRYWAIT P1, [UR48+0x40], R3 ;  /* 0x00004003ff0075a7 */ /* 0x000e640008021130 */
[----:B-1----:R-:W-:Y:S05]  /*6600*/  @!P1 BRA `(.L_x_112) ;  /* 0x0000003c00fc9947 */ /* 0x002fea0003800000 */
.L_x_111:
[----:B------:R-:W-:Y:S05]  /*6610*/  BSYNC B0 ;  /* 0x0000000000007941 */ /* 0x000fea0003800000 */
.L_x_110:
[----:B------:R-:W-:Y:S01]  /*6620*/  ISETP.NE.AND P1, PT, R62, RZ, PT ;  /* 0x000000ff3e00720c */ /* 0x000fe20003f25270 */
[----:B------:R-:W-:Y:S11]  /*6630*/  HFMA2 R60, -RZ, RZ, 0, 5.9604644775390625e-08 ;  /* 0x00000001ff3c7431 */ /* 0x000ff600000001ff */
[----:B------:R-:W-:Y:S01]  /*6640*/  @!UPT UIADD3 URZ, UPT, UPT, URZ, URZ, URZ ;  /* 0x000000fffffff290 */ /* 0x000fe2000fffe0ff */
[----:B------:R3:W1:Y:S04]  /*6650*/  @P1 LDS.128 R56, [R104] ;  /* 0x0000000068381984 */ /* 0x0006680000000c00 */
[----:B------:R3:W1:Y:S04]  /*6660*/  @P1 LDS.128 R64, [R103+0x10] ;  /* 0x0000100067401984 */ /* 0x0006680000000c00 */
[----:B------:R3:W1:Y:S04]  /*6670*/  @P1 LDS.128 R72, [R102+0x20] ;  /* 0x0000200066481984 */ /* 0x0006680000000c00 */
[----:B------:R3:W1:Y:S02]  /*6680*/  @P1 LDS.128 R80, [R110+0x30] ;  /* 0x000030006e501984 */ /* 0x0006640000000c00 */
.L_x_109:
[----:B------:R-:W-:Y:S05]  /*6690*/  BSYNC B1 ;  /* 0x0000000000017941 */ /* 0x000fea0003800000 */
.L_x_108:
[----:B-1----:R-:W-:Y:S04]  /*66a0*/  SHF.R.U32.HI R2, RZ, 0x15, R48 ;  /* 0x00000015ff027819 */ /* 0x002fe80000011630 */
[----:B------:R-:W-:Y:S01]  /*66b0*/  LOP3.LUT P1, RZ, R2, 0x3, R96, 0x48, !PT ;  /* 0x0000000302ff7812 */ /* 0x000fe20007824860 */
[----:B------:R-:W-:Y:S01]  /*66c0*/  @!UPT UIADD3 URZ, UPT, UPT, URZ, URZ, URZ ;  /* 0x000000fffffff290 */ /* 0x000fe2000fffe0ff */
[----:B----4-:R-:W-:Y:S11]  /*66d0*/  @P0 BRA `(.L_x_113) ;  /* 0x0000000000080947 */ /* 0x010ff60003800000 */
[----:B------:R-:W1:Y:S02]  /*66e0*/  SYNCS.PHASECHK.TRANS64.TRYWAIT P0, [R112+URZ+0xb0], R0 ;  /* 0x0000b000700075a7 */ /* 0x000e6400080011ff */
[----:B-1----:R-:W-:Y:S05]  /*66f0*/  @!P0 BRA `(.L_x_114) ;  /* 0x0000003c00d88947 */ /* 0x002fea0003800000 */
.L_x_113:
[----:B------:R-:W-:Y:S05]  /*6700*/  @!P1 BRA `(.L_x_115) ;  /* 0x0000000000409947 */ /* 0x000fea0003800000 */
[----:B------:R-:W4:Y:S01]  /*6710*/  LDCU.64 UR8, c[0x4][0x70] ;  /* 0x01000e00ff0877ac */ /* 0x000f220008000a00 */
[----:B------:R-:W-:Y:S01]  /*6720*/  MOV R3, 0x0 ;  /* 0x0000000000037802 */ /* 0x000fe20000000f00 */
[----:B------:R-:W-:Y:S02]  /*6730*/  HFMA2 R12, -RZ, RZ, 0, 5.9604644775390625e-08 ;  /* 0x00000001ff0c7431 */ /* 0x000fe400000001ff */
[----:B------:R-:W-:Y:S02]  /*6740*/  IMAD.MOV.U32 R8, RZ, RZ, 0x192 ;  /* 0x00000192ff087424 */ /* 0x000fe400078e00ff */
[----:B------:R-:W-:Y:S01]  /*6750*/  IMAD.MOV.U32 R13, RZ, RZ, RZ ;  /* 0x000000ffff0d7224 */ /* 0x000fe200078e00ff */
[----:B------:R-:W5:Y:S01]  /*6760*/  LDCU.64 UR6, c[0x4][0x78] ;  /* 0x01000f00ff0677ac */ /* 0x000f620008000a00 */
[----:B------:R-:W1:Y:S01]  /*6770*/  LDC.64 R2, c[0x4][R3] ;  /* 0x0100000003027b82 */ /* 0x000e620000000a00 */
[----:B------:R-:W2:Y:S01]  /*6780*/  LDCU.64 UR4, c[0x4][0x10] ;  /* 0x01000200ff0477ac */ /* 0x000ea20008000a00 */
[----:B----4-:R-:W-:Y:S01]  /*6790*/  MOV R5, UR9 ;  /* 0x0000000900057c02 */ /* 0x010fe20008000f00 */
[----:B------:R-:W-:Y:S01]  /*67a0*/  IMAD.U32 R4, RZ, RZ, UR8 ;  /* 0x00000008ff047e24 */ /* 0x000fe2000f8e00ff */
[----:B-----5:R-:W-:Y:S01]  /*67b0*/  MOV R7, UR7 ;  /* 0x0000000700077c02 */ /* 0x020fe20008000f00 */
[----:B------:R-:W-:Y:S01]  /*67c0*/  IMAD.U32 R6, RZ, RZ, UR6 ;  /* 0x00000006ff067e24 */ /* 0x000fe2000f8e00ff */
[----:B--2---:R-:W-:Y:S01]  /*67d0*/  MOV R11, UR5 ;  /* 0x00000005000b7c02 */ /* 0x004fe20008000f00 */
[----:B------:R-:W-:Y:S02]  /*67e0*/  IMAD.U32 R10, RZ, RZ, UR4 ;  /* 0x00000004ff0a7e24 */ /* 0x000fe4000f8e00ff */
[----:B------:R-:W-:Y:S07]  /*67f0*/  LEPC R20, `(.L_x_115) ;  /* 0x000000001014794e */ /* 0x000fee0000000000 */
[----:B-1-3--:R-:W-:Y:S05]  /*6800*/  CALL.ABS.NOINC R2 ;  /* 0x0000000002007343 */ /* 0x00afea0003c00000 */
.L_x_115:
[----:B------:R-:W-:Y:S05]  /*6810*/  WARPSYNC.ALL ;  /* 0x0000000000007948 */ /* 0x000fea0003800000 */
[----:B------:R-:W-:Y:S01]  /*6820*/  R2UR UR4, R48 ;  /* 0x00000000300472ca */ /* 0x000fe200000e0000 */
[--C-:B------:R-:W-:Y:S01]  /*6830*/  HADD2.F32 R50, -RZ, R56.reuse.H0_H0 ;  /* 0x20000038ff327230 */ /* 0x100fe20000004100 */
[----:B------:R-:W-:Y:S01]  /*6840*/  ISETP.NE.AND P0, PT, R106, RZ, PT ;  /* 0x000000ff6a00720c */ /* 0x000fe20003f05270 */
[----:B------:R-:W-:Y:S01]  /*6850*/  HADD2.F32 R51, -RZ, R56.H1_H1 ;  /* 0x30000038ff337230 */ /* 0x000fe20000004100 */
[----:B------:R-:W-:Y:S01]  /*6860*/  BSSY.RECONVERGENT B0, `(.L_x_116) ;  /* 0x000008a000007945 */ /* 0x000fe20003800200 */
[--C-:B------:R-:W-:Y:S08]  /*6870*/  HADD2.F32 R52, -RZ, R57.reuse.H0_H0 ;  /* 0x20000039ff347230 */ /* 0x100ff00000004100 */
[----:B------:R-:W1:Y:S02]  /*6880*/  LDTM.x32 R4, tmem[UR4] ;  /* 0x00000004000479ee */ /* 0x000e6400082c0000 */
[C---:B-12---:R-:W-:Y:S01]  /*6890*/  FMUL R0, R47.reuse, R4 ;  /* 0x000000042f007220 */ /* 0x046fe20000400000 */
[C---:B------:R-:W-:Y:S01]  /*68a0*/  FMUL R2, R47.reuse, R5 ;  /* 0x000000052f027220 */ /* 0x040fe20000400000 */
[C---:B------:R-:W-:Y:S01]  /*68b0*/  FMUL R4, R47.reuse, R8 ;  /* 0x000000082f047220 */ /* 0x040fe20000400000 */
[----:B------:R-:W-:Y:S01]  /*68c0*/  FMUL R3, R47, R6 ;  /* 0x000000062f037220 */ /* 0x000fe20000400000 */
[C---:B------:R-:W-:Y:S01]  /*68d0*/  FFMA R0, R49.reuse, R50, R0 ;  /* 0x0000003231007223 */ /* 0x040fe20000000000 */
[----:B------:R-:W-:Y:S01]  /*68e0*/  FFMA R2, R49, R51, R2 ;  /* 0x0000003331027223 */ /* 0x000fe20000000002 */
[C---:B------:R-:W-:Y:S01]  /*68f0*/  FMUL R5, R47.reuse, R9 ;  /* 0x000000092f057220 */ /* 0x040fe20000400000 */
        /* <DEDUP_REMOVED lines=16> */
[----:B------:R-:W-:Y:S02]  /*6a00*/  HADD2.F32 R32, -RZ, R57.H1_H1 ;  /* 0x30000039ff207230 */ /* 0x000fe40000004100 */
[C---:B------:R-:W-:Y:S01]  /*6a10*/  FMUL R26, R47.reuse, R30 ;  /* 0x0000001e2f1a7220 */ /* 0x040fe20000400000 */
[----:B------:R-:W-:Y:S01]  /*6a20*/  FMUL R29, R47, R33 ;  /* 0x000000212f1d7220 */ /* 0x000fe20000400000 */
[--C-:B------:R-:W-:Y:S02]  /*6a30*/  HADD2.F32 R33, -RZ, R58.reuse.H0_H0 ;  /* 0x2000003aff217230 */ /* 0x100fe40000004100 */
[----:B------:R-:W-:Y:S01]  /*6a40*/  FFMA R3, R49, R52, R3 ;  /* 0x0000003431037223 */ /* 0x000fe20000000003 */
[C---:B------:R-:W-:Y:S01]  /*6a50*/  FMUL R7, R47.reuse, R7 ;  /* 0x000000072f077220 */ /* 0x040fe20000400000 */
[----:B------:R-:W-:Y:S01]  /*6a60*/  FMUL R30, R47, R34 ;  /* 0x000000222f1e7220 */ /* 0x000fe20000400000 */
[----:B------:R-:W-:Y:S01]  /*6a70*/  HADD2.F32 R34, -RZ, R58.H1_H1 ;  /* 0x3000003aff227230 */ /* 0x000fe20000004100 */
[----:B------:R-:W-:Y:S01]  /*6a80*/  F2FP.F16.F32.PACK_AB R52, R2, R0 ;  /* 0x000000000234723e */ /* 0x000fe200000000ff */
[--C-:B------:R-:W-:Y:S02]  /*6a90*/  HADD2.F32 R0, -RZ, R59.reuse.H0_H0 ;  /* 0x2000003bff007230 */ /* 0x100fe40000004100 */
[C---:B------:R-:W-:Y:S01]  /*6aa0*/  FFMA R7, R49.reuse, R32, R7 ;  /* 0x0000002031077223 */ /* 0x040fe20000000007 */
[----:B------:R-:W-:Y:S02]  /*6ab0*/  HADD2.F32 R2, -RZ, R59.H1_H1 ;  /* 0x3000003bff027230 */ /* 0x000fe40000004100 */
[C---:B------:R-:W-:Y:S01]  /*6ac0*/  FFMA R4, R49.reuse, R33, R4 ;  /* 0x0000002131047223 */ /* 0x040fe20000000004 */
[C---:B------:R-:W-:Y:S01]  /*6ad0*/  FFMA R5, R49.reuse, R34, R5 ;  /* 0x0000002231057223 */ /* 0x040fe20000000005 */
[----:B------:R-:W-:Y:S01]  /*6ae0*/  FFMA R6, R49, R0, R6 ;  /* 0x0000000031067223 */ /* 0x000fe20000000006 */
[--C-:B------:R-:W-:Y:S02]  /*6af0*/  HADD2.F32 R0, -RZ, R64.reuse.H0_H0 ;  /* 0x20000040ff007230 */ /* 0x100fe40000004100 */
[----:B------:R-:W-:Y:S01]  /*6b00*/  FMUL R11, R47, R11 ;  /* 0x0000000b2f0b7220 */ /* 0x000fe20000400000 */
[----:B------:R-:W-:Y:S01]  /*6b10*/  F2FP.F16.F32.PACK_AB R53, R7, R3 ;  /* 0x000000030735723e */ /* 0x000fe200000000ff */
[--C-:B------:R-:W-:Y:S02]  /*6b20*/  HADD2.F32 R3, -RZ, R65.reuse.H0_H0 ;  /* 0x20000041ff037230 */ /* 0x100fe40000004100 */
[----:B------:R-:W-:Y:S01]  /*6b30*/  FMUL R15, R47, R15 ;  /* 0x0000000f2f0f7220 */ /* 0x000fe20000400000 */
[C---:B------:R-:W-:Y:S01]  /*6b40*/  FFMA R11, R49.reuse, R2, R11 ;  /* 0x00000002310b7223 */ /* 0x040fe2000000000b */
[----:B------:R-:W-:Y:S02]  /*6b50*/  HADD2.F32 R2, -RZ, R64.H1_H1 ;  /* 0x30000040ff027230 */ /* 0x000fe40000004100 */
[----:B------:R-:W-:Y:S01]  /*6b60*/  FFMA R8, R49, R0, R8 ;  /* 0x0000000031087223 */ /* 0x000fe20000000008 */
[----:B------:R-:W-:Y:S02]  /*6b70*/  HADD2.F32 R0, -RZ, R65.H1_H1 ;  /* 0x30000041ff007230 */ /* 0x000fe40000004100 */
[C---:B------:R-:W-:Y:S01]  /*6b80*/  FMUL R19, R47.reuse, R19 ;  /* 0x000000132f137220 */ /* 0x040fe20000400000 */
[----:B------:R-:W-:Y:S01]  /*6b90*/  FMUL R23, R47, R23 ;  /* 0x000000172f177220 */ /* 0x000fe20000400000 */
[C---:B------:R-:W-:Y:S01]  /*6ba0*/  FFMA R9, R49.reuse, R2, R9 ;  /* 0x0000000231097223 */ /* 0x040fe20000000009 */
[C---:B------:R-:W-:Y:S01]  /*6bb0*/  FFMA R10, R49.reuse, R3, R10 ;  /* 0x00000003310a7223 */ /* 0x040fe2000000000a */
[----:B------:R-:W-:Y:S01]  /*6bc0*/  FFMA R15, R49, R0, R15 ;  /* 0x00000000310f7223 */ /* 0x000fe2000000000f */
[--C-:B------:R-:W-:Y:S02]  /*6bd0*/  HADD2.F32 R2, -RZ, R66.reuse.H0_H0 ;  /* 0x20000042ff027230 */ /* 0x100fe40000004100 */
[----:B------:R-:W-:Y:S01]  /*6be0*/  FMUL R27, R47, R27 ;  /* 0x0000001b2f1b7220 */ /* 0x000fe20000400000 */
[----:B------:R-:W-:Y:S01]  /*6bf0*/  HADD2.F32 R0, -RZ, R66.H1_H1 ;  /* 0x30000042ff007230 */ /* 0x000fe20000004100 */
[----:B------:R-:W-:Y:S01]  /*6c00*/  F2FP.F16.F32.PACK_AB R54, R5, R4 ;  /* 0x000000040536723e */ /* 0x000fe200000000ff */
[--C-:B------:R-:W-:Y:S02]  /*6c10*/  HADD2.F32 R3, -RZ, R67.reuse.H0_H0 ;  /* 0x20000043ff037230 */ /* 0x100fe40000004100 */
[C---:B------:R-:W-:Y:S01]  /*6c20*/  FFMA R12, R49.reuse, R2, R12 ;  /* 0x00000002310c7223 */ /* 0x040fe2000000000c */
[--C-:B------:R-:W-:Y:S02]  /*6c30*/  HADD2.F32 R2, -RZ, R72.reuse.H0_H0 ;  /* 0x20000048ff027230 */ /* 0x100fe40000004100 */
[C---:B------:R-:W-:Y:S01]  /*6c40*/  FFMA R13, R49.reuse, R0, R13 ;  /* 0x00000000310d7223 */ /* 0x040fe2000000000d */
[----:B------:R-:W-:Y:S02]  /*6c50*/  HADD2.F32 R0, -RZ, R67.H1_H1 ;  /* 0x30000043ff007230 */ /* 0x000fe40000004100 */
[----:B------:R-:W-:Y:S01]  /*6c60*/  FFMA R14, R49, R3, R14 ;  /* 0x00000003310e7223 */ /* 0x000fe2000000000e */
[----:B------:R-:W-:Y:S01]  /*6c70*/  HADD2.F32 R3, -RZ, R72.H1_H1 ;  /* 0x30000048ff037230 */ /* 0x000fe20000004100 */
[----:B------:R-:W-:Y:S01]  /*6c80*/  F2FP.F16.F32.PACK_AB R55, R11, R6 ;  /* 0x000000060b37723e */ /* 0x000fe200000000ff */
[----:B------:R-:W-:Y:S01]  /*6c90*/  FMUL R31, R47, R31 ;  /* 0x0000001f2f1f7220 */ /* 0x000fe20000400000 */
[C---:B------:R-:W-:Y:S01]  /*6ca0*/  FFMA R19, R49.reuse, R0, R19 ;  /* 0x0000000031137223 */ /* 0x040fe20000000013 */
[--C-:B------:R-:W-:Y:S02]  /*6cb0*/  HADD2.F32 R0, -RZ, R73.reuse.H0_H0 ;  /* 0x20000049ff007230 */ /* 0x100fe40000004100 */
[C---:B------:R-:W-:Y:S01]  /*6cc0*/  FFMA R16, R49.reuse, R2, R16 ;  /* 0x0000000231107223 */ /* 0x040fe20000000010 */
[----:B------:R1:W-:Y:S01]  /*6cd0*/  STS.128 [R104], R52 ;  /* 0x0000003468007388 */ /* 0x0003e20000000c00 */
[C---:B------:R-:W-:Y:S01]  /*6ce0*/  FFMA R17, R49.reuse, R3, R17 ;  /* 0x0000000331117223 */ /* 0x040fe20000000011 */
[----:B------:R-:W-:Y:S02]  /*6cf0*/  HADD2.F32 R2, -RZ, R73.H1_H1 ;  /* 0x30000049ff027230 */ /* 0x000fe40000004100 */
[----:B------:R-:W-:Y:S01]  /*6d00*/  FFMA R18, R49, R0, R18 ;  /* 0x0000000031127223 */ /* 0x000fe20000000012 */
[--C-:B------:R-:W-:Y:S01]  /*6d10*/  HADD2.F32 R0, -RZ, R74.reuse.H0_H0 ;  /* 0x2000004aff007230 */ /* 0x100fe20000004100 */
[----:B------:R-:W-:Y:S01]  /*6d20*/  F2FP.F16.F32.PACK_AB R8, R9, R8 ;  /* 0x000000080908723e */ /* 0x000fe200000000ff */
[--C-:B------:R-:W-:Y:S02]  /*6d30*/  HADD2.F32 R3, -RZ, R75.reuse.H0_H0 ;  /* 0x2000004bff037230 */ /* 0x100fe40000004100 */
[C---:B------:R-:W-:Y:S01]  /*6d40*/  FFMA R23, R49.reuse, R2, R23 ;  /* 0x0000000231177223 */ /* 0x040fe20000000017 */
[----:B------:R-:W-:Y:S02]  /*6d50*/  HADD2.F32 R2, -RZ, R74.H1_H1 ;  /* 0x3000004aff027230 */ /* 0x000fe40000004100 */
[----:B------:R-:W-:Y:S01]  /*6d60*/  FFMA R20, R49, R0, R20 ;  /* 0x0000000031147223 */ /* 0x000fe20000000014 */
[----:B------:R-:W-:Y:S01]  /*6d70*/  HADD2.F32 R0, -RZ, R75.H1_H1 ;  /* 0x3000004bff007230 */ /* 0x000fe20000004100 */
[----:B------:R-:W-:Y:S01]  /*6d80*/  F2FP.F16.F32.PACK_AB R9, R15, R10 ;  /* 0x0000000a0f09723e */ /* 0x000fe200000000ff */
[----:B------:R-:W-:Y:S02]  /*6d90*/  HADD2.F32 R4, -RZ, R83.H0_H0 ;  /* 0x20000053ff047230 */ /* 0x000fe40000004100 */
[C---:B------:R-:W-:Y:S01]  /*6da0*/  FFMA R21, R49.reuse, R2, R21 ;  /* 0x0000000231157223 */ /* 0x040fe20000000015 */
[C---:B------:R-:W-:Y:S01]  /*6db0*/  FFMA R22, R49.reuse, R3, R22 ;  /* 0x0000000331167223 */ /* 0x040fe20000000016 */
[----:B------:R-:W-:Y:S01]  /*6dc0*/  FFMA R27, R49, R0, R27 ;  /* 0x00000000311b7223 */ /* 0x000fe2000000001b */
[--C-:B------:R-:W-:Y:S01]  /*6dd0*/  HADD2.F32 R2, -RZ, R80.reuse.H0_H0 ;  /* 0x20000050ff027230 */ /* 0x100fe20000004100 */
[----:B------:R-:W-:Y:S01]  /*6de0*/  F2FP.F16.F32.PACK_AB R10, R13, R12 ;  /* 0x0000000c0d0a723e */ /* 0x000fe200000000ff */
[----:B------:R-:W-:Y:S01]  /*6df0*/  HADD2.F32 R0, -RZ, R80.H1_H1 ;  /* 0x30000050ff007230 */ /* 0x000fe20000004100 */
[----:B------:R-:W-:Y:S01]  /*6e00*/  F2FP.F16.F32.PACK_AB R11, R19, R14 ;  /* 0x0000000e130b723e */ /* 0x000fe200000000ff */
[--C-:B------:R-:W-:Y:S02]  /*6e10*/  HADD2.F32 R3, -RZ, R81.reuse.H0_H0 ;  /* 0x20000051ff037230 */ /* 0x100fe40000004100 */
[C---:B------:R-:W-:Y:S01]  /*6e20*/  FFMA R24, R49.reuse, R2, R24 ;  /* 0x0000000231187223 */ /* 0x040fe20000000018 */
[--C-:B------:R-:W-:Y:S02]  /*6e30*/  HADD2.F32 R2, -RZ, R82.reuse.H0_H0 ;  /* 0x20000052ff027230 */ /* 0x100fe40000004100 */
[C---:B------:R-:W-:Y:S01]  /*6e40*/  FFMA R25, R49.reuse, R0, R25 ;  /* 0x0000000031197223 */ /* 0x040fe20000000019 */
[----:B------:R1:W-:Y:S01]  /*6e50*/  STS.128 [R103+0x10], R8 ;  /* 0x0000100867007388 */ /* 0x0003e20000000c00 */
[----:B------:R-:W-:Y:S02]  /*6e60*/  HADD2.F32 R0, -RZ, R81.H1_H1 ;  /* 0x30000051ff007230 */ /* 0x000fe40000004100 */
[----:B------:R-:W-:Y:S01]  /*6e70*/  FFMA R26, R49, R3, R26 ;  /* 0x00000003311a7223 */ /* 0x000fe2000000001a */
[----:B------:R-:W-:Y:S01]  /*6e80*/  HADD2.F32 R3, -RZ, R82.H1_H1 ;  /* 0x30000052ff037230 */ /* 0x000fe20000004100 */
[----:B------:R-:W-:Y:S01]  /*6e90*/  F2FP.F16.F32.PACK_AB R16, R17, R16 ;  /* 0x000000101110723e */ /* 0x000fe200000000ff */
[----:B------:R-:W-:Y:S01]  /*6ea0*/  HADD2.F32 R5, -RZ, R83.H1_H1 ;  /* 0x30000053ff057230 */ /* 0x000fe20000004100 */
[----:B------:R-:W-:Y:S01]  /*6eb0*/  F2FP.F16.F32.PACK_AB R17, R23, R18 ;  /* 0x000000121711723e */ /* 0x000fe200000000ff */
[----:B------:R-:W-:Y:S01]  /*6ec0*/  FFMA R31, R49, R0, R31 ;  /* 0x00000000311f7223 */ /* 0x000fe2000000001f */
[----:B------:R-:W-:Y:S01]  /*6ed0*/  FMUL R35, R47, R35 ;  /* 0x000000232f237220 */ /* 0x000fe20000400000 */
[----:B------:R-:W-:Y:S01]  /*6ee0*/  F2FP.F16.F32.PACK_AB R18, R21, R20 ;  /* 0x000000141512723e */ /* 0x000fe200000000ff */
[----:B------:R-:W-:Y:S01]  /*6ef0*/  FFMA R28, R49, R2, R28 ;  /* 0x00000002311c7223 */ /* 0x000fe2000000001c */
[----:B------:R-:W-:Y:S01]  /*6f00*/  F2FP.F16.F32.PACK_AB R19, R27, R22 ;  /* 0x000000161b13723e */ /* 0x000fe200000000ff */
[C---:B------:R-:W-:Y:S01]  /*6f10*/  FFMA R29, R49.reuse, R3, R29 ;  /* 0x00000003311d7223 */ /* 0x040fe2000000001d */
[C---:B------:R-:W-:Y:S01]  /*6f20*/  FFMA R30, R49.reuse, R4, R30 ;  /* 0x00000004311e7223 */ /* 0x040fe2000000001e */
[----:B------:R-:W-:Y:S01]  /*6f30*/  FFMA R35, R49, R5, R35 ;  /* 0x0000000531237223 */ /* 0x000fe20000000023 */
[----:B------:R-:W-:Y:S01]  /*6f40*/  F2FP.F16.F32.PACK_AB R24, R25, R24 ;  /* 0x000000181918723e */ /* 0x000fe200000000ff */
[----:B------:R1:W-:Y:S01]  /*6f50*/  STS.128 [R102+0x20], R16 ;  /* 0x0000201066007388 */ /* 0x0003e20000000c00 */
[----:B------:R-:W-:Y:S02]  /*6f60*/  F2FP.F16.F32.PACK_AB R25, R31, R26 ;  /* 0x0000001a1f19723e */ /* 0x000fe400000000ff */
[----:B------:R-:W-:Y:S02]  /*6f70*/  F2FP.F16.F32.PACK_AB R26, R29, R28 ;  /* 0x0000001c1d1a723e */ /* 0x000fe400000000ff */
[----:B------:R-:W-:Y:S05]  /*6f80*/  F2FP.F16.F32.PACK_AB R27, R35, R30 ;  /* 0x0000001e231b723e */ /* 0x000fea00000000ff */
[----:B------:R1:W-:Y:S01]  /*6f90*/  STS.128 [R110+0x30], R24 ;  /* 0x000030186e007388 */ /* 0x0003e20000000c00 */
[----:B------:R-:W-:Y:S01]  /*6fa0*/  @!PT LDS RZ, [RZ] ;  /* 0x00000000fffff984 */ /* 0x000fe20000000800 */
[----:B------:R-:W-:Y:S01]  /*6fb0*/  @!PT LDS RZ, [RZ] ;  /* 0x00000000fffff984 */ /* 0x000fe20000000800 */
[----:B------:R-:W-:Y:S01]  /*6fc0*/  @!PT LDS RZ, [RZ] ;  /* 0x00000000fffff984 */ /* 0x000fe20000000800 */
[----:B------:R-:W-:Y:S01]  /*6fd0*/  @!PT LDS RZ, [RZ] ;  /* 0x00000000fffff984 */ /* 0x000fe20000000800 */
[----:B------:R2:W-:Y:S07]  /*6fe0*/  MEMBAR.ALL.CTA ;  /* 0x0000000000007992 */ /* 0x0005ee0000008000 */
[----:B--2---:R-:W2:Y:S02]  /*6ff0*/  FENCE.VIEW.ASYNC.S ;  /* 0x00000000000073c6 */ /* 0x004ea40000000000 */
[----:B--2---:R-:W-:Y:S06]  /*7000*/  BAR.SYNC.DEFER_BLOCKING 0x1, 0x80 ;  /* 0x0042000000007b1d */ /* 0x004fec0000010000 */
[----:B------:R-:W-:Y:S05]  /*7010*/  @P0 BRA `(.L_x_117) ;  /* 0x0000000000380947 */ /* 0x000fea0003800000 */
[----:B------:R-:W-:Y:S02]  /*7020*/  UIADD3 UR4, UPT, UPT, UR48, 0x200, URZ ;  /* 0x0000020030047890 */ /* 0x000fe4000fffe0ff */
[----:B------:R-:W-:Y:S01]  /*7030*/  UIADD3 UR8, UP0, UPT, UR52, 0x680, URZ ;  /* 0x0000068034087890 */ /* 0x000fe2000ff1e0ff */
[----:B------:R-:W-:Y:S01]  /*7040*/  UMOV UR43, UR36 ;  /* 0x00000024002b7c82 */ /* 0x000fe20008000000 */
[----:B------:R-:W-:Y:S02]  /*7050*/  UIADD3 UR5, UPT, UPT, UR41, 0x80, URZ ;  /* 0x0000008029057890 */ /* 0x000fe4000fffe0ff */
[----:B------:R-:W-:Y:S01]  /*7060*/  MOV R97, UR4 ;  /* 0x0000000400617c02 */ /* 0x000fe20008000f00 */
[----:B------:R-:W-:Y:S02]  /*7070*/  UIADD3.X UR9, UPT, UPT, URZ, UR53, URZ, UP0, !UPT ;  /* 0x00000035ff097290 */ /* 0x000fe400087fe4ff */
[----:B------:R-:W-:Y:S01]  /*7080*/  UIADD3 UR4, UPT, UPT, UR48, 0x1200, URZ ;  /* 0x0000120030047890 */ /* 0x000fe2000fffe0ff */
[----:B------:R-:W-:Y:S01]  /*7090*/  R2UR UR40, R97 ;  /* 0x00000000612872ca */ /* 0x000fe200000e0000 */
[----:B------:R-:W-:Y:S01]  /*70a0*/  UMOV UR6, UR42 ;  /* 0x0000002a00067c82 */ /* 0x000fe20008000000 */
[----:B------:R-:W-:Y:S11]  /*70b0*/  UMOV UR7, UR36 ;  /* 0x0000002400077c82 */ /* 0x000ff60008000000 */
[----:B------:R2:W-:Y:S01]  /*70c0*/  UTMASTG.3D [UR40], [UR8] ;  /* 0x00000028080073b5 */ /* 0x0005e20008010000 */
[----:B------:R2:W-:Y:S01]  /*70d0*/  UTMASTG.3D [UR4], [UR8] ;  /* 0x00000004080073b5 */ /* 0x0005e20008010000 */
[----:B------:R0:W-:Y:S01]  /*70e0*/  UTMACMDFLUSH ;  /* 0x00000000000079b7 */ /* 0x0001e20000000000 */
[----:B--2---:R-:W-:Y:S04]  /*70f0*/  DEPBAR.LE SB0, 0x1 ;  /* 0x000080400000791a */ /* 0x004fe80000000000 */
.L_x_117:
[----:B------:R-:W-:Y:S05]  /*7100*/  BSYNC.RECONVERGENT B0 ;  /* 0x0000000000007941 */ /* 0x000fea0003800200 */
.L_x_116:
[----:B------:R-:W-:Y:S01]  /*7110*/  BAR.SYNC.DEFER_BLOCKING 0x1, 0x80 ;  /* 0x0042000000007b1d */ /* 0x000fe20000010000 */
[----:B------:R-:W-:Y:S01]  /*7120*/  ISETP.NE.AND P1, PT, R111, RZ, PT ;  /* 0x000000ff6f00720c */ /* 0x000fe20003f25270 */
[----:B------:R-:W-:Y:S01]  /*7130*/  UISETP.NE.AND UP0, UPT, UR49, URZ, UPT ;  /* 0x000000ff3100728c */ /* 0x000fe2000bf05270 */
[----:B------:R-:W-:Y:S11]  /*7140*/  LEA R2, R60, UR48, 0x3 ;  /* 0x000000303c027c11 */ /* 0x000ff6000f8e18ff */
[----:B------:R-:W-:Y:S01]  /*7150*/  @P1 SHF.L.U32 R3, R101, 0x1f, RZ ;  /* 0x0000001f65031819 */ /* 0x000fe200000006ff */
[----:B------:R-:W-:Y:S06]  /*7160*/  BRA.U !UP0, `(.L_x_118) ;  /* 0x0000000108247547 */ /* 0x000fec000b800000 */
[----:B------:R-:W-:Y:S01]  /*7170*/  IMAD.U32 R4, RZ, RZ, UR51 ;  /* 0x00000033ff047e24 */ /* 0x000fe2000f8e00ff */
[----:B------:R-:W-:Y:S01]  /*7180*/  MOV R0, UR37 ;  /* 0x0000002500007c02 */ /* 0x000fe20008000f00 */
[----:B------:R-:W-:Y:S03]  /*7190*/  UIADD3 UR51, UPT, UPT, UR51, 0x1, URZ ;  /* 0x0000000133337890 */ /* 0x000fe6000fffe0ff */
[----:B------:R-:W-:Y:S01]  /*71a0*/  @P1 LEA R4, R4, UR48, 0x3 ;  /* 0x0000003004041c11 */ /* 0x000fe2000f8e18ff */
[----:B------:R-:W-:Y:S04]  /*71b0*/  UISETP.NE.AND UP0, UPT, UR51, 0x4, UPT ;  /* 0x000000043300788c */ /* 0x000fe8000bf05270 */
[----:B------:R-:W-:Y:S01]  /*71c0*/  @P1 VIADD R4, R4, 0x60 ;  /* 0x0000006004041836 */ /* 0x000fe20000000000 */
[----:B------:R-:W-:Y:S04]  /*71d0*/  USEL UR51, UR51, URZ, UP0 ;  /* 0x000000ff33337287 */ /* 0x000fe80008000000 */
[----:B------:R-:W-:Y:S04]  /*71e0*/  @P1 PRMT R0, R0, 0x654, R4 ;  /* 0x0000065400001816 */ /* 0x000fe80000000004 */
[----:B------:R2:W-:Y:S04]  /*71f0*/  @P1 SYNCS.ARRIVE.TRANS64.RED.A1T0 RZ, [R0+URZ], RZ ;  /* 0x000000ff00ff19a7 */ /* 0x0005e800081004ff */
.L_x_118:
[----:B------:R-:W4:Y:S01]  /*7200*/  @P1 SYNCS.PHASECHK.TRANS64.TRYWAIT P0, [R2+URZ+0x40], R3 ;  /* 0x00004003020015a7 */ /* 0x000f2200080011ff */
[----:B------:R-:W-:Y:S01]  /*7210*/  BSSY B1, `(.L_x_119) ;  /* 0x0000016000017945 */ /* 0x000fe20003800000 */
[----:B----4-:R-:W-:Y:S03]  /*7220*/  @P1 SEL R61, RZ, 0x1, !P0 ;  /* 0x00000001ff3d1807 */ /* 0x010fe60004000000 */
[----:B------:R-:W-:Y:S05]  /*7230*/  @!P1 BRA `(.L_x_120) ;  /* 0x00000000004c9947 */ /* 0x000fea0003800000 */
[----:B------:R-:W-:Y:S01]  /*7240*/  ISETP.NE.AND P0, PT, R61, RZ, PT ;  /* 0x000000ff3d00720c */ /* 0x000fe20003f05270 */
[----:B------:R-:W-:Y:S01]  /*7250*/  BSSY B0, `(.L_x_121) ;  /* 0x000000b000007945 */ /* 0x000fe20003800000 */
[----:B------:R-:W-:Y:S11]  /*7260*/  ISETP.NE.AND P1, PT, R62, RZ, PT ;  /* 0x000000ff3e00720c */ /* 0x000ff60003f25270 */
[----:B------:R-:W-:Y:S02]  /*7270*/  @!UPT UIADD3 URZ, UPT, UPT, URZ, URZ, URZ ;  /* 0x000000fffffff290 */ /* 0x000fe4000fffe0ff */
[C---:B------:R-:W-:Y:S01]  /*7280*/  @P1 IMAD R6, R60.reuse, 0x2000, R104 ;  /* 0x000020003c061824 */ /* 0x040fe200078e0268 */
[C---:B------:R-:W-:Y:S01]  /*7290*/  @P1 LEA R4, R60.reuse, R102, 0xd ;  /* 0x000000663c041211 */ /* 0x040fe200078e68ff */
[C---:B------:R-:W-:Y:S02]  /*72a0*/  @P1 IMAD R5, R60.reuse, 0x2000, R103 ;  /* 0x000020003c051824 */ /* 0x040fe400078e0267 */
[----:B------:R-:W-:Y:S01]  /*72b0*/  @P1 IMAD R3, R60, 0x2000, R110 ;  /* 0x000020003c031824 */ /* 0x000fe200078e026e */
[----:B------:R-:W-:Y:S06]  /*72c0*/  @P0 BRA `(.L_x_122) ;  /* 0x00000000000c0947 */ /* 0x000fec0003800000 */
[----:B--2---:R-:W-:Y:S04]  /*72d0*/  SHF.L.U32 R0, R101, 0x1f, RZ ;  /* 0x0000001f65007819 */ /* 0x004fe800000006ff */
[----:B------:R-:W2:Y:S02]  /*72e0*/  SYNCS.PHASECHK.TRANS64.TRYWAIT P0, [R2+URZ+0x40], R0 ;  /* 0x00004000020075a7 */ /* 0x000ea400080011ff */
[----:B--2---:R-:W-:Y:S05]  /*72f0*/  @!P0 BRA `(.L_x_123) ;  /* 0x0000003000ec8947 */ /* 0x004fea0003800000 */
.L_x_122:
[----:B------:R-:W-:Y:S05]  /*7300*/  BSYNC B0 ;  /* 0x0000000000007941 */ /* 0x000fea0003800000 */
.L_x_121:
[----:B------:R-:W-:Y:S02]  /*7310*/  ISETP.NE.AND P0, PT, R62, RZ, PT ;  /* 0x000000ff3e00720c */ /* 0x000fe40003f05270 */
[----:B------:R-:W-:Y:S11]  /*7320*/  IADD3 R60, PT, PT, R60, 0x1, RZ ;  /* 0x000000013c3c7810 */ /* 0x000ff60007ffe0ff */
[----:B------:R4:W1:Y:S04]  /*7330*/  @P0 LDS.128 R56, [R6] ;  /* 0x0000000006380984 */ /* 0x0008680000000c00 */
[----:B------:R4:W1:Y:S04]  /*7340*/  @P0 LDS.128 R64, [R5+0x10] ;  /* 0x0000100005400984 */ /* 0x0008680000000c00 */
[----:B------:R4:W1:Y:S04]  /*7350*/  @P0 LDS.128 R72, [R4+0x20] ;  /* 0x0000200004480984 */ /* 0x0008680000000c00 */
[----:B------:R4:W1:Y:S02]  /*7360*/  @P0 LDS.128 R80, [R3+0x30] ;  /* 0x0000300003500984 */ /* 0x0008640000000c00 */
.L_x_120:
[----:B------:R-:W-:Y:S05]  /*7370*/  BSYNC B1 ;  /* 0x0000000000017941 */ /* 0x000fea0003800000 */
.L_x_119:
[----:B--2---:R-:W-:Y:S05]  /*7380*/  VIADD R0, R48, 0x20 ;  /* 0x0000002030007836 */ /* 0x004fea0000000000 */
[----:B------:R-:W-:Y:S04]  /*7390*/  SHF.R.U32.HI R0, RZ, 0x15, R0 ;  /* 0x00000015ff007819 */ /* 0x000fe80000011600 */
[----:B------:R-:W-:Y:S11]  /*73a0*/  LOP3.LUT P0, RZ, R0, 0x3, R96, 0x48, !PT ;  /* 0x0000000300ff7812 */ /* 0x000ff60007804860 */
[----:B------:R-:W-:Y:S02]  /*73b0*/  @!UPT UIADD3 URZ, UPT, UPT, URZ, URZ, URZ ;  /* 0x000000fffffff290 */ /* 0x000fe4000fffe0ff */
[----:B------:R-:W-:Y:S05]  /*73c0*/  @!P0 BRA `(.L_x_124) ;  /* 0x0000000000408947 */ /* 0x000fea0003800000 */
[----:B------:R-:W2:Y:S01]  /*73d0*/  LDCU.64 UR8, c[0x4][0x70] ;  /* 0x01000e00ff0877ac */ /* 0x000ea20008000a00 */
[----:B----4-:R-:W-:Y:S01]  /*73e0*/  MOV R3, 0x0 ;  /* 0x0000000000037802 */ /* 0x010fe20000000f00 */
[----:B------:R-:W-:Y:S02]  /*73f0*/  HFMA2 R12, -RZ, RZ, 0, 5.9604644775390625e-08 ;  /* 0x00000001ff0c7431 */ /* 0x000fe400000001ff */
[----:B-1----:R-:W-:Y:S02]  /*7400*/  IMAD.MOV.U32 R8, RZ, RZ, 0x192 ;  /* 0x00000192ff087424 */ /* 0x002fe400078e00ff */
[----:B------:R-:W-:Y:S01]  /*7410*/  IMAD.MOV.U32 R13, RZ, RZ, RZ ;  /* 0x000000ffff0d7224 */ /* 0x000fe200078e00ff */
[----:B------:R-:W1:Y:S01]  /*7420*/  LDCU.64 UR6, c[0x4][0x78] ;  /* 0x01000f00ff0677ac */ /* 0x000e620008000a00 */
[----:B------:R-:W4:Y:S01]  /*7430*/  LDC.64 R2, c[0x4][R3] ;  /* 0x0100000003027b82 */ /* 0x000f220000000a00 */
[----:B------:R-:W5:Y:S01]  /*7440*/  LDCU.64 UR4, c[0x4][0x10] ;  /* 0x01000200ff0477ac */ /* 0x000f620008000a00 */
[----:B--2---:R-:W-:Y:S01]  /*7450*/  MOV R5, UR9 ;  /* 0x0000000900057c02 */ /* 0x004fe20008000f00 */
[----:B------:R-:W-:Y:S01]  /*7460*/  IMAD.U32 R4, RZ, RZ, UR8 ;  /* 0x00000008ff047e24 */ /* 0x000fe2000f8e00ff */
[----:B-1----:R-:W-:Y:S01]  /*7470*/  MOV R7, UR7 ;  /* 0x0000000700077c02 */ /* 0x002fe20008000f00 */
[----:B------:R-:W-:Y:S01]  /*7480*/  IMAD.U32 R6, RZ, RZ, UR6 ;  /* 0x00000006ff067e24 */ /* 0x000fe2000f8e00ff */
[----:B-----5:R-:W-:Y:S01]  /*7490*/  MOV R11, UR5 ;  /* 0x00000005000b7c02 */ /* 0x020fe20008000f00 */
[----:B------:R-:W-:Y:S02]  /*74a0*/  IMAD.U32 R10, RZ, RZ, UR4 ;  /* 0x00000004ff0a7e24 */ /* 0x000fe4000f8e00ff */
[----:B------:R-:W-:Y:S07]  /*74b0*/  LEPC R20, `(.L_x_124) ;  /* 0x000000001014794e */ /* 0x000fee0000000000 */
[----:B---34-:R-:W-:Y:S05]  /*74c0*/  CALL.ABS.NOINC R2 ;  /* 0x0000000002007343 */ /* 0x018fea0003c00000 */
.L_x_124:
[----:B------:R-:W-:Y:S05]  /*74d0*/  WARPSYNC.ALL ;  /* 0x0000000000007948 */ /* 0x000fea0003800000 */
[----:B------:R-:W-:Y:S01]  /*74e0*/  R2UR UR4, R48 ;  /* 0x00000000300472ca */ /* 0x000fe200000e0000 */
[--C-:B-1--4-:R-:W-:Y:S01]  /*74f0*/  HADD2.F32 R3, -RZ, R56.reuse.H0_H0 ;  /* 0x20000038ff037230 */ /* 0x112fe20000004100 */
[----:B------:R-:W-:Y:S01]  /*7500*/  ISETP.NE.AND P6, PT, R111, RZ, PT ;  /* 0x000000ff6f00720c */ /* 0x000fe20003fc5270 */
[--C-:B------:R-:W-:Y:S01]  /*7510*/  HADD2.F32 R51, -RZ, R57.reuse.H1_H1 ;  /* 0x30000039ff337230 */ /* 0x100fe20000004100 */
[----:B------:R-:W-:Y:S01]  /*7520*/  MOV R50, UR51 ;  /* 0x0000003300327c02 */ /* 0x000fe20008000f00 */
[----:B------:R-:W-:Y:S01]  /*7530*/  BSSY.RECONVERGENT B0, `(.L_x_125) ;  /* 0x0000091000007945 */ /* 0x000fe20003800200 */
[----:B------:R-:W-:Y:S02]  /*7540*/  MOV R63, UR37 ;  /* 0x00000025003f7c02 */ /* 0x000fe40008000f00 */
[----:B------:R-:W-:Y:S05]  /*7550*/  ISETP.NE.AND P0, PT, R106, RZ, PT ;  /* 0x000000ff6a00720c */ /* 0x000fea0003f05270 */
[----:B------:R-:W1:Y:S02]  /*7560*/  LDTM.x32 R4, tmem[UR4+0x20] ;  /* 0x00002004000479ee */ /* 0x000e6400082c0000 */
[----:B------:R-:W-:Y:S04]  /*7570*/  @P6 LEA R50, R50, UR48, 0x3 ;  /* 0x0000003032326c11 */ /* 0x000fe8000f8e18ff */
[----:B------:R-:W-:Y:S04]  /*7580*/  @P6 IADD3 R50, PT, PT, R50, 0x60, RZ ;  /* 0x0000006032326810 */ /* 0x000fe80007ffe0ff */
[----:B------:R-:W-:Y:S01]  /*7590*/  @P6 PRMT R63, R63, 0x654, R50 ;  /* 0x000006543f3f6816 */ /* 0x000fe20000000032 */
[----:B------:R-:W-:Y:S02]  /*75a0*/  HADD2.F32 R50, -RZ, R57.H0_H0 ;  /* 0x20000039ff327230 */ /* 0x000fe40000004100 */
[C---:B-1----:R-:W-:Y:S01]  /*75b0*/  FMUL R0, R47.reuse, R4 ;  /* 0x000000042f007220 */ /* 0x042fe20000400000 */
[----:B------:R-:W-:Y:S02]  /*75c0*/  HADD2.F32 R4, -RZ, R56.H1_H1 ;  /* 0x30000038ff047230 */ /* 0x000fe40000004100 */
[C---:B------:R-:W-:Y:S01]  /*75d0*/  FMUL R2, R47.reuse, R5 ;  /* 0x000000052f027220 */ /* 0x040fe20000400000 */
[----:B------:R-:W-:Y:S01]  /*75e0*/  FMUL R7, R47, R7 ;  /* 0x000000072f077220 */ /* 0x000fe20000400000 */
[----:B------:R-:W-:Y:S01]  /*75f0*/  FFMA R0, R49, R3, R0 ;  /* 0x0000000331007223 */ /* 0x000fe20000000000 */
[----:B------:R-:W-:Y:S01]  /*7600*/  FMUL R3, R47, R6 ;  /* 0x000000062f037220 */ /* 0x000fe20000400000 */
[----:B------:R-:W-:Y:S01]  /*7610*/  FFMA R2, R49, R4, R2 ;  /* 0x0000000431027223 */ /* 0x000fe20000000002 */
[C---:B------:R-:W-:Y:S01]  /*7620*/  FMUL R4, R47.reuse, R8 ;  /* 0x000000082f047220 */ /* 0x040fe20000400000 */
[----:B------:R-:W-:Y:S01]  /*7630*/  FMUL R8, R47, R12 ;  /* 0x0000000c2f087220 */ /* 0x000fe20000400000 */
[----:B------:R-:W-:Y:S01]  /*7640*/  FFMA R3, R49, R50, R3 ;  /* 0x0000003231037223 */ /* 0x000fe20000000003 */
[C---:B------:R-:W-:Y:S01]  /*7650*/  FMUL R12, R47.reuse, R16 ;  /* 0x000000102f0c7220 */ /* 0x040fe20000400000 */
[C---:B------:R-:W-:Y:S01]  /*7660*/  FMUL R16, R47.reuse, R20 ;  /* 0x000000142f107220 */ /* 0x040fe20000400000 */
[C---:B------:R-:W-:Y:S01]  /*7670*/  FMUL R20, R47.reuse, R24 ;  /* 0x000000182f147220 */ /* 0x040fe20000400000 */
[C---:B------:R-:W-:Y:S01]  /*7680*/  FMUL R24, R47.reuse, R28 ;  /* 0x0000001c2f187220 */ /* 0x040fe20000400000 */
[C---:B------:R-:W-:Y:S01]  /*7690*/  FMUL R28, R47.reuse, R32 ;  /* 0x000000202f1c7220 */ /* 0x040fe20000400000 */
[--C-:B------:R-:W-:Y:S01]  /*76a0*/  HADD2.F32 R32, -RZ, R58.reuse.H0_H0 ;  /* 0x2000003aff207230 */ /* 0x100fe20000004100 */
[----:B------:R-:W-:Y:S01]  /*76b0*/  F2FP.F16.F32.PACK_AB R52, R2, R0 ;  /* 0x000000000234723e */ /* 0x000fe200000000ff */
[----:B------:R-:W-:Y:S02]  /*76c0*/  HADD2.F32 R0, -RZ, R58.H1_H1 ;  /* 0x3000003aff007230 */ /* 0x000fe40000004100 */
[----:B------:R-:W-:Y:S01]  /*76d0*/  FMUL R5, R47, R9 ;  /* 0x000000092f057220 */ /* 0x000fe20000400000 */
[--C-:B------:R-:W-:Y:S02]  /*76e0*/  HADD2.F32 R2, -RZ, R59.reuse.H0_H0 ;  /* 0x2000003bff027230 */ /* 0x100fe40000004100 */
[C---:B------:R-:W-:Y:S01]  /*76f0*/  FFMA R7, R49.reuse, R51, R7 ;  /* 0x0000003331077223 */ /* 0x040fe20000000007 */
[C---:B------:R-:W-:Y:S01]  /*7700*/  FFMA R4, R49.reuse, R32, R4 ;  /* 0x0000002031047223 */ /* 0x040fe20000000004 */
[----:B------:R-:W-:Y:S02]  /*7710*/  HADD2.F32 R32, -RZ, R59.H1_H1 ;  /* 0x3000003bff207230 */ /* 0x000fe40000004100 */
[----:B------:R-:W-:Y:S01]  /*7720*/  FFMA R5, R49, R0, R5 ;  /* 0x0000000031057223 */ /* 0x000fe20000000005 */
[--C-:B------:R-:W-:Y:S01]  /*7730*/  HADD2.F32 R0, -RZ, R64.reuse.H0_H0 ;  /* 0x20000040ff007230 */ /* 0x100fe20000004100 */
[----:B------:R-:W-:Y:S01]  /*7740*/  F2FP.F16.F32.PACK_AB R53, R7, R3 ;  /* 0x000000030735723e */ /* 0x000fe200000000ff */
[----:B------:R-:W-:Y:S01]  /*7750*/  FMUL R6, R47, R10 ;  /* 0x0000000a2f067220 */ /* 0x000fe20000400000 */
[--C-:B------:R-:W-:Y:S01]  /*7760*/  HADD2.F32 R3, -RZ, R65.reuse.H0_H0 ;  /* 0x20000041ff037230 */ /* 0x100fe20000004100 */
[----:B------:R-:W-:Y:S01]  /*7770*/  F2FP.F16.F32.PACK_AB R54, R5, R4 ;  /* 0x000000040536723e */ /* 0x000fe200000000ff */
[----:B------:R-:W-:Y:S01]  /*7780*/  FMUL R11, R47, R11 ;  /* 0x0000000b2f0b7220 */ /* 0x000fe20000400000 */
[----:B------:R-:W-:Y:S01]  /*7790*/  FFMA R6, R49, R2, R6 ;  /* 0x0000000231067223 */ /* 0x000fe20000000006 */
[----:B------:R-:W-:Y:S02]  /*77a0*/  HADD2.F32 R2, -RZ, R64.H1_H1 ;  /* 0x30000040ff027230 */ /* 0x000fe40000004100 */
[----:B------:R-:W-:Y:S01]  /*77b0*/  FMUL R9, R47, R13 ;  /* 0x0000000d2f097220 */ /* 0x000fe20000400000 */
[C---:B------:R-:W-:Y:S01]  /*77c0*/  FFMA R11, R49.reuse, R32, R11 ;  /* 0x00000020310b7223 */ /* 0x040fe2000000000b */
[----:B------:R-:W-:Y:S01]  /*77d0*/  FFMA R8, R49, R0, R8 ;  /* 0x0000000031087223 */ /* 0x000fe20000000008 */
[C---:B------:R-:W-:Y:S01]  /*77e0*/  FMUL R10, R47.reuse, R14 ;  /* 0x0000000e2f0a7220 */ /* 0x040fe20000400000 */
[----:B------:R-:W-:Y:S02]  /*77f0*/  HADD2.F32 R0, -RZ, R65.H1_H1 ;  /* 0x30000041ff007230 */ /* 0x000fe40000004100 */
[----:B------:R-:W-:Y:S01]  /*7800*/  FMUL R15, R47, R15 ;  /* 0x0000000f2f0f7220 */ /* 0x000fe20000400000 */
[C---:B------:R-:W-:Y:S01]  /*7810*/  FFMA R9, R49.reuse, R2, R9 ;  /* 0x0000000231097223 */ /* 0x040fe20000000009 */
[C---:B------:R-:W-:Y:S01]  /*7820*/  FFMA R10, R49.reuse, R3, R10 ;  /* 0x00000003310a7223 */ /* 0x040fe2000000000a */
[--C-:B------:R-:W-:Y:S02]  /*7830*/  HADD2.F32 R2, -RZ, R66.reuse.H0_H0 ;  /* 0x20000042ff027230 */ /* 0x100fe40000004100 */
[----:B------:R-:W-:Y:S01]  /*7840*/  FFMA R15, R49, R0, R15 ;  /* 0x00000000310f7223 */ /* 0x000fe2000000000f */
[----:B------:R-:W-:Y:S02]  /*7850*/  HADD2.F32 R3, -RZ, R66.H1_H1 ;  /* 0x30000042ff037230 */ /* 0x000fe40000004100 */
[C---:B------:R-:W-:Y:S01]  /*7860*/  FMUL R13, R47.reuse, R17 ;  /* 0x000000112f0d7220 */ /* 0x040fe20000400000 */
[--C-:B------:R-:W-:Y:S02]  /*7870*/  HADD2.F32 R0, -RZ, R67.reuse.H0_H0 ;  /* 0x20000043ff007230 */ /* 0x100fe40000004100 */
[----:B------:R-:W-:Y:S01]  /*7880*/  FMUL R14, R47, R18 ;  /* 0x000000122f0e7220 */ /* 0x000fe20000400000 */
[C---:B------:R-:W-:Y:S01]  /*7890*/  FFMA R12, R49.reuse, R2, R12 ;  /* 0x00000002310c7223 */ /* 0x040fe2000000000c */
[C---:B------:R-:W-:Y:S01]  /*78a0*/  FFMA R13, R49.reuse, R3, R13 ;  /* 0x00000003310d7223 */ /* 0x040fe2000000000d */
[----:B------:R-:W-:Y:S02]  /*78b0*/  HADD2.F32 R2, -RZ, R67.H1_H1 ;  /* 0x30000043ff027230 */ /* 0x000fe40000004100 */
[----:B------:R-:W-:Y:S01]  /*78c0*/  FFMA R14, R49, R0, R14 ;  /* 0x00000000310e7223 */ /* 0x000fe2000000000e */
[C---:B------:R-:W-:Y:S01]  /*78d0*/  FMUL R19, R47.reuse, R19 ;  /* 0x000000132f137220 */ /* 0x040fe20000400000 */
[--C-:B------:R-:W-:Y:S02]  /*78e0*/  HADD2.F32 R0, -RZ, R72.reuse.H0_H0 ;  /* 0x20000048ff007230 */ /* 0x100fe40000004100 */
[----:B------:R-:W-:Y:S01]  /*78f0*/  FMUL R17, R47, R21 ;  /* 0x000000152f117220 */ /* 0x000fe20000400000 */
[--C-:B------:R-:W-:Y:S02]  /*7900*/  HADD2.F32 R3, -RZ, R73.reuse.H0_H0 ;  /* 0x20000049ff037230 */ /* 0x100fe40000004100 */
[C---:B------:R-:W-:Y:S01]  /*7910*/  FFMA R19, R49.reuse, R2, R19 ;  /* 0x0000000231137223 */ /* 0x040fe20000000013 */
[----:B------:R-:W-:Y:S02]  /*7920*/  HADD2.F32 R2, -RZ, R72.H1_H1 ;  /* 0x30000048ff027230 */ /* 0x000fe40000004100 */
        /* <DEDUP_REMOVED lines=9> */
[----:B------:R-:W-:Y:S01]  /*79c0*/  FMUL R21, R47, R25 ;  /* 0x000000192f157220 */ /* 0x000fe20000400000 */
[----:B------:R-:W-:Y:S01]  /*79d0*/  F2FP.F16.F32.PACK_AB R55, R11, R6 ;  /* 0x000000060b37723e */ /* 0x000fe200000000ff */
[--C-:B------:R-:W-:Y:S02]  /*79e0*/  HADD2.F32 R3, -RZ, R75.reuse.H0_H0 ;  /* 0x2000004bff037230 */ /* 0x100fe40000004100 */
[----:B------:R-:W-:Y:S01]  /*79f0*/  FMUL R22, R47, R26 ;  /* 0x0000001a2f167220 */ /* 0x000fe20000400000 */
[C---:B------:R-:W-:Y:S01]  /*7a00*/  FFMA R20, R49.reuse, R2, R20 ;  /* 0x0000000231147223 */ /* 0x040fe20000000014 */
[C---:B------:R-:W-:Y:S01]  /*7a10*/  FFMA R21, R49.reuse, R0, R21 ;  /* 0x0000000031157223 */ /* 0x040fe20000000015 */
[----:B------:R1:W-:Y:S01]  /*7a20*/  STS.128 [R104+0x2000], R52 ;  /* 0x0020003468007388 */ /* 0x0003e20000000c00 */
[----:B------:R-:W-:Y:S02]  /*7a30*/  HADD2.F32 R0, -RZ, R75.H1_H1 ;  /* 0x3000004bff007230 */ /* 0x000fe40000004100 */
[----:B------:R-:W-:Y:S01]  /*7a40*/  FFMA R22, R49, R3, R22 ;  /* 0x0000000331167223 */ /* 0x000fe20000000016 */
[----:B------:R-:W-:Y:S01]  /*7a50*/  FMUL R27, R47, R27 ;  /* 0x0000001b2f1b7220 */ /* 0x000fe20000400000 */
[--C-:B------:R-:W-:Y:S01]  /*7a60*/  HADD2.F32 R2, -RZ, R80.reuse.H0_H0 ;  /* 0x20000050ff027230 */ /* 0x100fe20000004100 */
[----:B------:R-:W-:Y:S01]  /*7a70*/  F2FP.F16.F32.PACK_AB R8, R9, R8 ;  /* 0x000000080908723e */ /* 0x000fe200000000ff */
[----:B------:R-:W-:Y:S01]  /*7a80*/  HADD2.F32 R3, -RZ, R80.H1_H1 ;  /* 0x30000050ff037230 */ /* 0x000fe20000004100 */
[----:B------:R-:W-:Y:S01]  /*7a90*/  F2FP.F16.F32.PACK_AB R9, R15, R10 ;  /* 0x0000000a0f09723e */ /* 0x000fe200000000ff */
[----:B------:R-:W-:Y:S01]  /*7aa0*/  FMUL R25, R47, R29 ;  /* 0x0000001d2f197220 */ /* 0x000fe20000400000 */
[--C-:B------:R-:W-:Y:S01]  /*7ab0*/  HADD2.F32 R4, -RZ, R81.reuse.H0_H0 ;  /* 0x20000051ff047230 */ /* 0x100fe20000004100 */
[----:B------:R-:W-:Y:S01]  /*7ac0*/  F2FP.F16.F32.PACK_AB R10, R13, R12 ;  /* 0x0000000c0d0a723e */ /* 0x000fe200000000ff */
[----:B------:R-:W-:Y:S01]  /*7ad0*/  FMUL R26, R47, R30 ;  /* 0x0000001e2f1a7220 */ /* 0x000fe20000400000 */
[----:B------:R-:W-:Y:S01]  /*7ae0*/  F2FP.F16.F32.PACK_AB R11, R19, R14 ;  /* 0x0000000e130b723e */ /* 0x000fe200000000ff */
[C---:B------:R-:W-:Y:S01]  /*7af0*/  FFMA R27, R49.reuse, R0, R27 ;  /* 0x00000000311b7223 */ /* 0x040fe2000000001b */
[C---:B------:R-:W-:Y:S01]  /*7b00*/  FFMA R24, R49.reuse, R2, R24 ;  /* 0x0000000231187223 */ /* 0x040fe20000000018 */
[----:B------:R-:W-:Y:S02]  /*7b10*/  HADD2.F32 R0, -RZ, R81.H1_H1 ;  /* 0x30000051ff007230 */ /* 0x000fe40000004100 */
[----:B------:R-:W-:Y:S01]  /*7b20*/  FFMA R25, R49, R3, R25 ;  /* 0x0000000331197223 */ /* 0x000fe20000000019 */
[----:B------:R1:W-:Y:S01]  /*7b30*/  STS.128 [R103+0x2010], R8 ;  /* 0x0020100867007388 */ /* 0x0003e20000000c00 */
[----:B------:R-:W-:Y:S01]  /*7b40*/  FMUL R31, R47, R31 ;  /* 0x0000001f2f1f7220 */ /* 0x000fe20000400000 */
[--C-:B------:R-:W-:Y:S02]  /*7b50*/  HADD2.F32 R2, -RZ, R82.reuse.H0_H0 ;  /* 0x20000052ff027230 */ /* 0x100fe40000004100 */
[----:B------:R-:W-:Y:S01]  /*7b60*/  FFMA R26, R49, R4, R26 ;  /* 0x00000004311a7223 */ /* 0x000fe2000000001a */
[----:B------:R-:W-:Y:S02]  /*7b70*/  HADD2.F32 R3, -RZ, R82.H1_H1 ;  /* 0x30000052ff037230 */ /* 0x000fe40000004100 */
[----:B------:R-:W-:Y:S01]  /*7b80*/  FMUL R29, R47, R33 ;  /* 0x000000212f1d7220 */ /* 0x000fe20000400000 */
[--C-:B------:R-:W-:Y:S01]  /*7b90*/  HADD2.F32 R4, -RZ, R83.reuse.H0_H0 ;  /* 0x20000053ff047230 */ /* 0x100fe20000004100 */
[----:B------:R-:W-:Y:S01]  /*7ba0*/  F2FP.F16.F32.PACK_AB R16, R17, R16 ;  /* 0x000000101110723e */ /* 0x000fe200000000ff */
[----:B------:R-:W-:Y:S01]  /*7bb0*/  FMUL R30, R47, R34 ;  /* 0x000000222f1e7220 */ /* 0x000fe20000400000 */
        /* <DEDUP_REMOVED lines=14> */
[----:B------:R-:W-:Y:S02]  /*7ca0*/  F2FP.F16.F32.PACK_AB R27, R35, R30 ;  /* 0x0000001e231b723e */ /* 0x000fe400000000ff */
[----:B------:R-:W-:Y:S02]  /*7cb0*/  LEA R0, R60, UR48, 0x3 ;  /* 0x000000303c007c11 */ /* 0x000fe4000f8e18ff */
[----:B------:R-:W-:Y:S01]  /*7cc0*/  @P6 SHF.L.U32 R2, R101, 0x1f, RZ ;  /* 0x0000001f65026819 */ /* 0x000fe200000006ff */
        /* <DEDUP_REMOVED lines=9> */
[----:B------:R-:W-:Y:S02]  /*7d60*/  UIADD3 UR12, UP0, UPT, UR52, 0x680, URZ ;  /* 0x00000680340c7890 */ /* 0x000fe4000ff1e0ff */
[----:B------:R-:W-:Y:S02]  /*7d70*/  UIADD3 UR9, UPT, UPT, UR41, 0x20, URZ ;  /* 0x0000002029097890 */ /* 0x000fe4000fffe0ff */
[----:B------:R-:W-:Y:S02]  /*7d80*/  UIADD3 UR8, UPT, UPT, UR48, 0x2200, URZ ;  /* 0x0000220030087890 */ /* 0x000fe4000fffe0ff */
[----:B------:R-:W-:Y:S01]  /*7d90*/  UIADD3.X UR13, UPT, UPT, URZ, UR53, URZ, UP0, !UPT ;  /* 0x00000035ff0d7290 */ /* 0x000fe200087fe4ff */
[----:B------:R-:W-:Y:S01]  /*7da0*/  UMOV UR10, UR42 ;  /* 0x0000002a000a7c82 */ /* 0x000fe20008000000 */
[----:B------:R-:W-:Y:S01]  /*7db0*/  UMOV UR11, UR36 ;  /* 0x00000024000b7c82 */ /* 0x000fe20008000000 */
[----:B------:R-:W-:Y:S02]  /*7dc0*/  UIADD3 UR5, UPT, UPT, UR41, 0xa0, URZ ;  /* 0x000000a029057890 */ /* 0x000fe4000fffe0ff */
[----:B------:R-:W-:Y:S01]  /*7dd0*/  UIADD3 UR4, UPT, UPT, UR48, 0x3200, URZ ;  /* 0x0000320030047890 */ /* 0x000fe2000fffe0ff */
[----:B------:R-:W-:Y:S03]  /*7de0*/  UMOV UR6, UR42 ;  /* 0x0000002a00067c82 */ /* 0x000fe60008000000 */
[----:B------:R2:W-:Y:S01]  /*7df0*/  UTMASTG.3D [UR8], [UR12] ;  /* 0x000000080c0073b5 */ /* 0x0005e20008010000 */
[----:B------:R-:W-:Y:S04]  /*7e00*/  UMOV UR7, UR36 ;  /* 0x0000002400077c82 */ /* 0x000fe80008000000 */
[----:B------:R2:W-:Y:S01]  /*7e10*/  UTMASTG.3D [UR4], [UR12] ;  /* 0x000000040c0073b5 */ /* 0x0005e20008010000 */
[----:B------:R0:W-:Y:S01]  /*7e20*/  UTMACMDFLUSH ;  /* 0x00000000000079b7 */ /* 0x0001e20000000000 */
[----:B--2---:R-:W-:Y:S04]  /*7e30*/  DEPBAR.LE SB0, 0x1 ;  /* 0x000080400000791a */ /* 0x004fe80000000000 */
.L_x_126:
[----:B------:R-:W-:Y:S05]  /*7e40*/  BSYNC.RECONVERGENT B0 ;  /* 0x0000000000007941 */ /* 0x000fea0003800200 */
.L_x_125:
[----:B------:R-:W-:Y:S01]  /*7e50*/  BAR.SYNC.DEFER_BLOCKING 0x1, 0x80 ;  /* 0x0042000000007b1d */ /* 0x000fe20000010000 */
[----:B------:R-:W-:Y:S04]  /*7e60*/  UIADD3 UR40, UPT, UPT, UR51, 0x1, URZ ;  /* 0x0000000133287890 */ /* 0x000fe8000fffe0ff */
[----:B------:R-:W-:Y:S04]  /*7e70*/  UISETP.NE.AND UP0, UPT, UR40, 0x4, UPT ;  /* 0x000000042800788c */ /* 0x000fe8000bf05270 */
[----:B------:R-:W-:Y:S01]  /*7e80*/  USEL UR40, UR40, URZ, UP0 ;  /* 0x000000ff28287287 */ /* 0x000fe20008000000 */
[----:B------:R2:W-:Y:S01]  /*7e90*/  @P6 SYNCS.ARRIVE.TRANS64.RED.A1T0 RZ, [R63+URZ], RZ ;  /* 0x000000ff3fff69a7 */ /* 0x0005e200081004ff */
[----:B------:R-:W-:Y:S01]  /*7ea0*/  BSSY B1, `(.L_x_127) ;  /* 0x0000017000017945 */ /* 0x000fe20003800000 */
[----:B------:R-:W4:Y:S02]  /*7eb0*/  @P6 SYNCS.PHASECHK.TRANS64.TRYWAIT P0, [R0+URZ+0x40], R2 ;  /* 0x00004002000065a7 */ /* 0x000f2400080011ff */
[----:B----4-:R-:W-:Y:S01]  /*7ec0*/  @P6 SEL R61, RZ, 0x1, !P0 ;  /* 0x00000001ff3d6807 */ /* 0x010fe20004000000 */
[----:B--2---:R-:W-:Y:S06]  /*7ed0*/  @!P6 BRA `(.L_x_128) ;  /* 0x00000000004ce947 */ /* 0x004fec0003800000 */
        /* <DEDUP_REMOVED lines=9> */
[----:B------:R-:W-:Y:S04]  /*7f70*/  SHF.L.U32 R6, R101, 0x1f, RZ ;  /* 0x0000001f65067819 */ /* 0x000fe800000006ff */
[----:B------:R-:W2:Y:S02]  /*7f80*/  SYNCS.PHASECHK.TRANS64.TRYWAIT P0, [R0+URZ+0x40], R6 ;  /* 0x00004006000075a7 */ /* 0x000ea400080011ff */
[----:B--2---:R-:W-:Y:S05]  /*7f90*/  @!P0 BRA `(.L_x_131) ;  /* 0x0000002400d88947 */ /* 0x004fea0003800000 */
.L_x_130:
[----:B------:R-:W-:Y:S05]  /*7fa0*/  BSYNC B0 ;  /* 0x0000000000007941 */ /* 0x000fea0003800000 */
.L_x_129:
[----:B------:R-:W-:Y:S02]  /*7fb0*/  ISETP.NE.AND P0, PT, R62, RZ, PT ;  /* 0x000000ff3e00720c */ /* 0x000fe40003f05270 */
[----:B------:R-:W-:Y:S11]  /*7fc0*/  IADD3 R60, PT, PT, R60, 0x1, RZ ;  /* 0x000000013c3c7810 */ /* 0x000ff60007ffe0ff */
[----:B------:R4:W1:Y:S04]  /*7fd0*/  @P0 LDS.128 R56, [R5] ;  /* 0x0000000005380984 */ /* 0x0008680000000c00 */
[----:B------:R4:W1:Y:S04]  /*7fe0*/  @P0 LDS.128 R64, [R4+0x10] ;  /* 0x0000100004400984 */ /* 0x0008680000000c00 */
[----:B------:R4:W1:Y:S04]  /*7ff0*/  @P0 LDS.128 R72, [R3+0x20] ;  /* 0x0000200003480984 */ /* 0x0008680000000c00 */
[----:B------:R4:W1:Y:S02]  /*8000*/  @P0 LDS.128 R80, [R2+0x30] ;  /* 0x0000300002500984 */ /* 0x0008640000000c00 */
.L_x_128:
[----:B------:R-:W-:Y:S05]  /*8010*/  BSYNC B1 ;  /* 0x0000000000017941 */ /* 0x000fea0003800000 */
.L_x_127:
        /* <DEDUP_REMOVED lines=21> */
.L_x_132:
        /* <DEDUP_REMOVED lines=151> */
.L_x_134:
[----:B------:R-:W-:Y:S05]  /*8ae0*/  BSYNC.RECONVERGENT B0 ;  /* 0x0000000000007941 */ /* 0x000fea0003800200 */
.L_x_133:
        /* <DEDUP_REMOVED lines=21> */
.L_x_138:
[----:B------:R-:W-:Y:S05]  /*8c40*/  BSYNC B0 ;  /* 0x0000000000007941 */ /* 0x000fea0003800000 */
.L_x_137:
[----:B------:R-:W-:Y:S11]  /*8c50*/  ISETP.NE.AND P0, PT, R62, RZ, PT ;  /* 0x000000ff3e00720c */ /* 0x000ff60003f05270 */
[----:B------:R-:W-:Y:S02]  /*8c60*/  @!UPT UIADD3 URZ, UPT, UPT, URZ, URZ, URZ ;  /* 0x000000fffffff290 */ /* 0x000fe4000fffe0ff */
[----:B------:R4:W1:Y:S04]  /*8c70*/  @P0 LDS.128 R56, [R4] ;  /* 0x0000000004380984 */ /* 0x0008680000000c00 */
[----:B------:R4:W1:Y:S04]  /*8c80*/  @P0 LDS.128 R64, [R3+0x10] ;  /* 0x0000100003400984 */ /* 0x0008680000000c00 */
[----:B------:R4:W1:Y:S04]  /*8c90*/  @P0 LDS.128 R72, [R2+0x20] ;  /* 0x0000200002480984 */ /* 0x0008680000000c00 */
[----:B------:R4:W1:Y:S02]  /*8ca0*/  @P0 LDS.128 R80, [R60+0x30] ;  /* 0x000030003c500984 */ /* 0x0008640000000c00 */
.L_x_136:
[----:B------:R-:W-:Y:S05]  /*8cb0*/  BSYNC B1 ;  /* 0x0000000000017941 */ /* 0x000fea0003800000 */
.L_x_135:
        /* <DEDUP_REMOVED lines=21> */
.L_x_140:
[----:B------:R-:W-:Y:S01]  /*8e10*/  ISETP.NE.AND P0, PT, R106, RZ, PT ;  /* 0x000000ff6a00720c */ /* 0x000fe20003f05270 */
[----:B------:R-:W-:Y:S05]  /*8e20*/  WARPSYNC.ALL ;  /* 0x0000000000007948 */ /* 0x000fea0003800000 */
[----:B------:R-:W-:Y:S01]  /*8e30*/  R2UR UR4, R48 ;  /* 0x00000000300472ca */ /* 0x000fe200000e0000 */
[--C-:B-1----:R-:W-:Y:S01]  /*8e40*/  HADD2.F32 R48, -RZ, R56.reuse.H0_H0 ;  /* 0x20000038ff307230 */ /* 0x102fe20000004100 */
[----:B------:R-:W-:Y:S01]  /*8e50*/  IADD3 R112, PT, PT, R112, 0xd0, RZ ;  /* 0x000000d070707810 */ /* 0x000fe20007ffe0ff */
[----:B------:R-:W-:Y:S01]  /*8e60*/  HADD2.F32 R50, -RZ, R56.H1_H1 ;  /* 0x30000038ff327230 */ /* 0x000fe20000004100 */
[----:B------:R-:W-:Y:S01]  /*8e70*/  BSSY.RECONVERGENT B0, `(.L_x_141) ;  /* 0x000008d000007945 */ /* 0x000fe20003800200 */
[--C-:B------:R-:W-:Y:S01]  /*8e80*/  HADD2.F32 R51, -RZ, R57.reuse.H0_H0 ;  /* 0x20000039ff337230 */ /* 0x100fe20000004100 */
[----:B------:R-:W-:Y:S01]  /*8e90*/  LOP3.LUT R112, R112, 0xfefffff8, RZ, 0xc0, !PT ;  /* 0xfefffff870707812 */ /* 0x000fe200078ec0ff */
[----:B------:R-:W-:Y:S02]  /*8ea0*/  HADD2.F32 R52, -RZ, R57.H1_H1 ;  /* 0x30000039ff347230 */ /* 0x000fe40000004100 */
[--C-:B------:R-:W-:Y:S02]  /*8eb0*/  HADD2.F32 R53, -RZ, R58.reuse.H0_H0 ;  /* 0x2000003aff357230 */ /* 0x100fe40000004100 */
[----:B------:R-:W-:Y:S02]  /*8ec0*/  HADD2.F32 R54, -RZ, R58.H1_H1 ;  /* 0x3000003aff367230 */ /* 0x000fe40000004100 */
[----:B----4-:R-:W1:Y:S01]  /*8ed0*/  LDTM.x32 R4, tmem[UR4+0x60] ;  /* 0x00006004000479ee */ /* 0x010e6200082c0000 */
[----:B------:R-:W-:Y:S01]  /*8ee0*/  NOP ;  /* 0x0000000000007918 */ /* 0x000fe20000000000 */
[----:B-1----:R1:W-:Y:S01]  /*8ef0*/  SYNCS.ARRIVE.TRANS64.RED.A1T0 RZ, [R112+URZ], RZ ;  /* 0x000000ff70ff79a7 */ /* 0x0023e200081004ff */
[--C-:B------:R-:W-:Y:S02]  /*8f00*/  HADD2.F32 R55, -RZ, R59.reuse.H0_H0 ;  /* 0x2000003bff377230 */ /* 0x100fe40000004100 */
[----:B------:R-:W-:Y:S02]  /*8f10*/  HADD2.F32 R56, -RZ, R59.H1_H1 ;  /* 0x3000003bff387230 */ /* 0x000fe40000004100 */
        /* <DEDUP_REMOVED lines=9> */
[C---:B------:R-:W-:Y:S01]  /*8fb0*/  FMUL R4, R47.reuse, R4 ;  /* 0x000000042f047220 */ /* 0x040fe20000400000 */
[C---:B------:R-:W-:Y:S01]  /*8fc0*/  FMUL R5, R47.reuse, R5 ;  /* 0x000000052f057220 */ /* 0x040fe20000400000 */
[C---:B------:R-:W-:Y:S01]  /*8fd0*/  FMUL R6, R47.reuse, R6 ;  /* 0x000000062f067220 */ /* 0x040fe20000400000 */
[----:B------:R-:W-:Y:S01]  /*8fe0*/  FMUL R7, R47, R7 ;  /* 0x000000072f077220 */ /* 0x000fe20000400000 */
[C---:B------:R-:W-:Y:S01]  /*8ff0*/  FFMA R4, R49.reuse, R48, R4 ;  /* 0x0000003031047223 */ /* 0x040fe20000000004 */
[C---:B------:R-:W-:Y:S01]  /*9000*/  FFMA R5, R49.reuse, R50, R5 ;  /* 0x0000003231057223 */ /* 0x040fe20000000005 */
[C---:B------:R-:W-:Y:S01]  /*9010*/  FFMA R6, R49.reuse, R51, R6 ;  /* 0x0000003331067223 */ /* 0x040fe20000000006 */
[----:B------:R-:W-:Y:S01]  /*9020*/  FFMA R7, R49, R52, R7 ;  /* 0x0000003431077223 */ /* 0x000fe20000000007 */
[C---:B------:R-:W-:Y:S01]  /*9030*/  FMUL R8, R47.reuse, R8 ;  /* 0x000000082f087220 */ /* 0x040fe20000400000 */
[----:B------:R-:W-:Y:S01]  /*9040*/  FMUL R9, R47, R9 ;  /* 0x000000092f097220 */ /* 0x000fe20000400000 */
[----:B------:R-:W-:Y:S01]  /*9050*/  F2FP.F16.F32.PACK_AB R4, R5, R4 ;  /* 0x000000040504723e */ /* 0x000fe200000000ff */
[----:B------:R-:W-:Y:S01]  /*9060*/  FMUL R10, R47, R10 ;  /* 0x0000000a2f0a7220 */ /* 0x000fe20000400000 */
[----:B------:R-:W-:Y:S01]  /*9070*/  F2FP.F16.F32.PACK_AB R5, R7, R6 ;  /* 0x000000060705723e */ /* 0x000fe200000000ff */
[C---:B------:R-:W-:Y:S01]  /*9080*/  FFMA R8, R49.reuse, R53, R8 ;  /* 0x0000003531087223 */ /* 0x040fe20000000008 */
[C---:B------:R-:W-:Y:S01]  /*9090*/  FFMA R9, R49.reuse, R54, R9 ;  /* 0x0000003631097223 */ /* 0x040fe20000000009 */
[----:B------:R-:W-:Y:S01]  /*90a0*/  FFMA R10, R49, R55, R10 ;  /* 0x00000037310a7223 */ /* 0x000fe2000000000a */
[C---:B------:R-:W-:Y:S01]  /*90b0*/  FMUL R11, R47.reuse, R11 ;  /* 0x0000000b2f0b7220 */ /* 0x040fe20000400000 */
[C---:B------:R-:W-:Y:S01]  /*90c0*/  FMUL R0, R47.reuse, R12 ;  /* 0x0000000c2f007220 */ /* 0x040fe20000400000 */
[----:B------:R-:W-:Y:S01]  /*90d0*/  FMUL R2, R47, R13 ;  /* 0x0000000d2f027220 */ /* 0x000fe20000400000 */
[----:B------:R-:W-:Y:S01]  /*90e0*/  F2FP.F16.F32.PACK_AB R6, R9, R8 ;  /* 0x000000080906723e */ /* 0x000fe200000000ff */
[C---:B------:R-:W-:Y:S01]  /*90f0*/  FFMA R11, R49.reuse, R56, R11 ;  /* 0x00000038310b7223 */ /* 0x040fe2000000000b */
[C---:B------:R-:W-:Y:S01]  /*9100*/  FFMA R0, R49.reuse, R57, R0 ;  /* 0x0000003931007223 */ /* 0x040fe20000000000 */
[----:B------:R-:W-:Y:S01]  /*9110*/  FFMA R2, R49, R58, R2 ;  /* 0x0000003a31027223 */ /* 0x000fe20000000002 */
[C---:B------:R-:W-:Y:S01]  /*9120*/  FMUL R3, R47.reuse, R14 ;  /* 0x0000000e2f037220 */ /* 0x040fe20000400000 */
[C---:B------:R-:W-:Y:S01]  /*9130*/  FMUL R15, R47.reuse, R15 ;  /* 0x0000000f2f0f7220 */ /* 0x040fe20000400000 */
[C---:B------:R-:W-:Y:S01]  /*9140*/  FMUL R12, R47.reuse, R16 ;  /* 0x000000102f0c7220 */ /* 0x040fe20000400000 */
[----:B------:R-:W-:Y:S01]  /*9150*/  FMUL R13, R47, R17 ;  /* 0x000000112f0d7220 */ /* 0x000fe20000400000 */
[----:B------:R-:W-:Y:S01]  /*9160*/  FFMA R3, R49, R59, R3 ;  /* 0x0000003b31037223 */ /* 0x000fe20000000003 */
[----:B------:R-:W-:Y:S01]  /*9170*/  FMUL R14, R47, R18 ;  /* 0x000000122f0e7220 */ /* 0x000fe20000400000 */
[----:B------:R-:W-:Y:S01]  /*9180*/  FFMA R15, R49, R60, R15 ;  /* 0x0000003c310f7223 */ /* 0x000fe2000000000f */
[----:B------:R-:W-:Y:S01]  /*9190*/  FMUL R19, R47, R19 ;  /* 0x000000132f137220 */ /* 0x000fe20000400000 */
[----:B------:R-:W-:Y:S01]  /*91a0*/  F2FP.F16.F32.PACK_AB R7, R11, R10 ;  /* 0x0000000a0b07723e */ /* 0x000fe200000000ff */
[----:B------:R-:W-:Y:S01]  /*91b0*/  FFMA R12, R49, R61, R12 ;  /* 0x0000003d310c7223 */ /* 0x000fe2000000000c */
[----:B------:R-:W-:Y:S02]  /*91c0*/  HADD2.F32 R66, -RZ, R72.H1_H1 ;  /* 0x30000048ff427230 */ /* 0x000fe40000004100 */
[----:B------:R-:W-:Y:S01]  /*91d0*/  FMUL R16, R47, R20 ;  /* 0x000000142f107220 */ /* 0x000fe20000400000 */
[----:B------:R-:W-:Y:S01]  /*91e0*/  FFMA R13, R49, R62, R13 ;  /* 0x0000003e310d7223 */ /* 0x000fe2000000000d */
[----:B------:R1:W-:Y:S01]  /*91f0*/  STS.128 [R104+0x6000], R4 ;  /* 0x0060000468007388 */ /* 0x0003e20000000c00 */
[--C-:B------:R-:W-:Y:S02]  /*9200*/  HADD2.F32 R67, -RZ, R73.reuse.H0_H0 ;  /* 0x20000049ff437230 */ /* 0x100fe40000004100 */
[----:B------:R-:W-:Y:S01]  /*9210*/  FMUL R17, R47, R21 ;  /* 0x000000152f117220 */ /* 0x000fe20000400000 */
[----:B------:R-:W-:Y:S01]  /*9220*/  FFMA R14, R49, R63, R14 ;  /* 0x0000003f310e7223 */ /* 0x000fe2000000000e */
[----:B------:R-:W-:Y:S02]  /*9230*/  HADD2.F32 R68, -RZ, R73.H1_H1 ;  /* 0x30000049ff447230 */ /* 0x000fe40000004100 */
[----:B------:R-:W-:Y:S01]  /*9240*/  FMUL R18, R47, R22 ;  /* 0x000000162f127220 */ /* 0x000fe20000400000 */
[----:B------:R-:W-:Y:S01]  /*9250*/  FFMA R19, R49, R64, R19 ;  /* 0x0000004031137223 */ /* 0x000fe20000000013 */
        /* <DEDUP_REMOVED lines=14> */
[----:B------:R-:W-:Y:S01]  /*9340*/  F2FP.F16.F32.PACK_AB R8, R2, R0 ;  /* 0x000000000208723e */ /* 0x000fe200000000ff */
[----:B------:R-:W-:Y:S01]  /*9350*/  FFMA R20, R49, R69, R20 ;  /* 0x0000004531147223 */ /* 0x000fe20000000014 */
[----:B------:R-:W-:Y:S01]  /*9360*/  F2FP.F16.F32.PACK_AB R9, R15, R3 ;  /* 0x000000030f09723e */ /* 0x000fe200000000ff */
[----:B------:R-:W-:Y:S01]  /*9370*/  HADD2.F32 R74, -RZ, R80.H1_H1 ;  /* 0x30000050ff4a7230 */ /* 0x000fe20000004100 */
[----:B------:R-:W-:Y:S01]  /*9380*/  F2FP.F16.F32.PACK_AB R10, R13, R12 ;  /* 0x0000000c0d0a723e */ /* 0x000fe200000000ff */
[----:B------:R-:W-:Y:S01]  /*9390*/  FMUL R24, R47, R28 ;  /* 0x0000001c2f187220 */ /* 0x000fe20000400000 */
[----:B------:R-:W-:Y:S01]  /*93a0*/  F2FP.F16.F32.PACK_AB R11, R19, R14 ;  /* 0x0000000e130b723e */ /* 0x000fe200000000ff */
[----:B------:R-:W-:Y:S01]  /*93b0*/  FFMA R21, R49, R70, R21 ;  /* 0x0000004631157223 */ /* 0x000fe20000000015 */
[--C-:B------:R-:W-:Y:S02]  /*93c0*/  HADD2.F32 R75, -RZ, R81.reuse.H0_H0 ;  /* 0x20000051ff4b7230 */ /* 0x100fe40000004100 */
[----:B------:R-:W-:Y:S01]  /*93d0*/  FMUL R25, R47, R29 ;  /* 0x0000001d2f197220 */ /* 0x000fe20000400000 */
[----:B------:R-:W-:Y:S01]  /*93e0*/  FFMA R22, R49, R71, R22 ;  /* 0x0000004731167223 */ /* 0x000fe20000000016 */
[----:B------:R1:W-:Y:S01]  /*93f0*/  STS.128 [R103+0x6010], R8 ;  /* 0x0060100867007388 */ /* 0x0003e20000000c00 */
        /* <DEDUP_REMOVED lines=13> */
[----:B------:R-:W-:Y:S02]  /*94d0*/  HADD2.F32 R80, -RZ, R83.H1_H1 ;  /* 0x30000053ff507230 */ /* 0x000fe40000004100 */
[----:B------:R-:W-:Y:S01]  /*94e0*/  FMUL R30, R47, R34 ;  /* 0x000000222f1e7220 */ /* 0x000fe20000400000 */
        /* <DEDUP_REMOVED lines=37> */
.L_x_142:
[----:B------:R-:W-:Y:S05]  /*9740*/  BSYNC.RECONVERGENT B0 ;  /* 0x0000000000007941 */ /* 0x000fea0003800200 */
.L_x_141:
[----:B------:R-:W-:Y:S01]  /*9750*/  BAR.SYNC.DEFER_BLOCKING 0x1, 0x80 ;  /* 0x0042000000007b1d */ /* 0x000fe20000010000 */
[----:B------:R-:W-:Y:S01]  /*9760*/  UISETP.NE.AND UP0, UPT, UR49, -0x4, UPT ;  /* 0xfffffffc3100788c */ /* 0x000fe2000bf05270 */
[----:B------:R-:W-:Y:S08]  /*9770*/  IADD3 R45, PT, PT, R45, 0x1, RZ ;  /* 0x000000012d2d7810 */ /* 0x000ff00007ffe0ff */
[----:B------:R-:W-:Y:S05]  /*9780*/  BRA.U !UP0, `(.L_x_143) ;  /* 0x0000000108287547 */ /* 0x000fea000b800000 */
[----:B------:R-:W-:Y:S01]  /*9790*/  ISETP.NE.AND P0, PT, R111, RZ, PT ;  /* 0x000000ff6f00720c */ /* 0x000fe20003f05270 */
[----:B------:R-:W-:Y:S01]  /*97a0*/  IMAD.U32 R2, RZ, RZ, UR51 ;  /* 0x00000033ff027e24 */ /* 0x000fe2000f8e00ff */
[----:B------:R-:W-:Y:S01]  /*97b0*/  UIADD3 UR51, UPT, UPT, UR51, 0x1, URZ ;  /* 0x0000000133337890 */ /* 0x000fe2000fffe0ff */
[----:B------:R-:W-:Y:S03]  /*97c0*/  IMAD.U32 R0, RZ, RZ, UR37 ;  /* 0x00000025ff007e24 */ /* 0x000fe6000f8e00ff */
[----:B------:R-:W-:Y:S04]  /*97d0*/  UISETP.NE.AND UP0, UPT, UR51, 0x4, UPT ;  /* 0x000000043300788c */ /* 0x000fe8000bf05270 */
[----:B------:R-:W-:Y:S03]  /*97e0*/  USEL UR51, UR51, URZ, UP0 ;  /* 0x000000ff33337287 */ /* 0x000fe60008000000 */
[----:B------:R-:W-:Y:S05]  /*97f0*/  @P0 LEA R2, R2, UR48, 0x3 ;  /* 0x0000003002020c11 */ /* 0x000fea000f8e18ff */
[----:B------:R-:W-:Y:S05]  /*9800*/  @P0 VIADD R2, R2, 0x60 ;  /* 0x0000006002020836 */ /* 0x000fea0000000000 */
[----:B------:R-:W-:Y:S04]  /*9810*/  @P0 PRMT R0, R0, 0x654, R2 ;  /* 0x0000065400000816 */ /* 0x000fe80000000002 */
[----:B------:R2:W-:Y:S03]  /*9820*/  @P0 SYNCS.ARRIVE.TRANS64.RED.A1T0 RZ, [R0+URZ], RZ ;  /* 0x000000ff00ff09a7 */ /* 0x0005e600081004ff */
.L_x_143:
[----:B------:R-:W-:Y:S01]  /*9830*/  ISETP.NE.AND P2, PT, R107, RZ, PT ;  /* 0x000000ff6b00720c */ /* 0x000fe20003f45270 */
[----:B------:R-:W-:Y:S01]  /*9840*/  UIADD3 UR49, UPT, UPT, UR49, 0x4, URZ ;  /* 0x0000000431317890 */ /* 0x000fe2000fffe0ff */
[----:B------:R-:W-:Y:S01]  /*9850*/  ISETP.NE.AND P0, PT, R109, 0x2, PT ;  /* 0x000000026d00780c */ /* 0x000fe20003f05270 */
[----:B------:R-:W-:Y:S01]  /*9860*/  IMAD.IADD R15, R43, 0x1, R90 ;  /* 0x000000012b0f7824 */ /* 0x000fe200078e025a */
[----:B------:R-:W-:Y:S01]  /*9870*/  ISETP.NE.AND P1, PT, R45, 0x4, PT ;  /* 0x000000042d00780c */ /* 0x000fe20003f25270 */
[----:B------:R-:W-:Y:S01]  /*9880*/  IMAD.IADD R14, R44, 0x1, R91 ;  /* 0x000000012c0e7824 */ /* 0x000fe200078e025b */
[----:B------:R-:W-:Y:S02]  /*9890*/  SEL R2, RZ, 0x1, P0 ;  /* 0x00000001ff027807 */ /* 0x000fe40000000000 */
[----:B--2---:R-:W-:Y:S02]  /*98a0*/  SEL R0, RZ, 0x1, P1 ;  /* 0x00000001ff007807 */ /* 0x004fe40000800000 */
[----:B------:R-:W-:Y:S02]  /*98b0*/  LOP3.LUT R99, R99, R2, RZ, 0x3c, !PT ;  /* 0x0000000263637212 */ /* 0x000fe400078e3cff */
[----:B------:R-:W-:Y:S02]  /*98c0*/  LOP3.LUT R100, R100, R0, RZ, 0x3c, !PT ;  /* 0x0000000064647212 */ /* 0x000fe400078e3cff */
[----:B------:R-:W-:Y:S02]  /*98d0*/  @P2 R2UR UR36, R98 ;  /* 0x00000000622422ca */ /* 0x000fe400000e0000 */
[----:B------:R-:W-:Y:S02]  /*98e0*/  SEL R109, R109, RZ, P0 ;  /* 0x000000ff6d6d7207 */ /* 0x000fe40000000000 */
[----:B------:R-:W-:Y:S01]  /*98f0*/  SEL R45, R45, RZ, P1 ;  /* 0x000000ff2d2d7207 */ /* 0x000fe20000800000 */
[----:B------:R-:W-:Y:S10]  /*9900*/  @P2 BRA `(.L_x_144) ;  /* 0xffffffc000082947 */ /* 0x000ff4000383ffff */
[----:B------:R-:W-:-:S09]  /*9910*/  UISETP.NE.AND UP0, UPT, UR50, URZ, UPT ;  /* 0x000000ff3200728c */ /* 0x000fd2000bf05270 */
[----:B------:R-:W-:Y:S05]  /*9920*/  BRA.U !UP0, `(.L_x_145) ;  /* 0x0000000108487547 */ /* 0x000fea000b800000 */
[----:B------:R-:W2:Y:S02]  /*9930*/  LDCU.64 UR4, c[0x0][0x890] ;  /* 0x00011200ff0477ac */ /* 0x000ea40008000a00 */
[----:B--2---:R-:W-:-:S04]  /*9940*/  UISETP.NE.U32.AND UP0, UPT, UR4, URZ, UPT ;  /* 0x000000ff0400728c */ /* 0x004fc8000bf05070 */
[----:B------:R-:W-:-:S09]  /*9950*/  UISETP.NE.AND.EX UP0, UPT, UR5, URZ, UPT, UP0 ;  /* 0x000000ff0500728c */ /* 0x000fd2000bf05300 */
[----:B------:R-:W-:Y:S05]  /*9960*/  BRA.U UP0, `(.L_x_146) ;  /* 0x00000001000c7547 */ /* 0x000fea000b800000 */
[----:B------:R-:W-:-:S13]  /*9970*/  FSETP.NEU.AND P0, PT, R49, RZ, PT ;  /* 0x000000ff3100720b */ /* 0x000fda0003f0d000 */
[----:B------:R-:W-:Y:S05]  /*9980*/  @!P0 EXIT ;  /* 0x000000000000894d */ /* 0x000fea0003800000 */
[----:B------:R-:W-:Y:S05]  /*9990*/  BRA `(.L_x_145) ;  /* 0x00000000002c7947 */ /* 0x000fea0003800000 */
.L_x_146:
[----:B------:R-:W-:Y:S01]  /*99a0*/  ISETP.NE.AND P0, PT, R108, RZ, PT ;  /* 0x000000ff6c00720c */ /* 0x000fe20003f05270 */
[----:B------:R-:W-:-:S12]  /*99b0*/  BSSY.RECONVERGENT B0, `(.L_x_145) ;  /* 0x0000009000007945 */ /* 0x000fd80003800200 */
[----:B------:R-:W-:Y:S05]  /*99c0*/  @P0 BRA `(.L_x_147) ;  /* 0x0000000000140947 */ /* 0x000fea0003800000 */
[----:B------:R-:W2:Y:S02]  /*99d0*/  LDCU.64 UR4, c[0x0][0x888] ;  /* 0x00011100ff0477ac */ /* 0x000ea40008000a00 */
[----:B--2---:R-:W-:-:S04]  /*99e0*/  ISETP.NE.U32.AND P0, PT, RZ, UR4, PT ;  /* 0x00000004ff007c0c */ /* 0x004fc8000bf05070 */
[----:B------:R-:W-:-:S13]  /*99f0*/  ISETP.NE.AND.EX P0, PT, RZ, UR5, PT, P0 ;  /* 0x00000005ff007c0c */ /* 0x000fda000bf05300 */
[----:B------:R-:W-:Y:S05]  /*9a00*/  @!P0 EXIT ;  /* 0x000000000000894d */ /* 0x000fea0003800000 */
[----:B------:R-:W-:Y:S05]  /*9a10*/  BRA `(.L_x_148) ;  /* 0x0000000000087947 */ /* 0x000fea0003800000 */
.L_x_147:
[----:B------:R-:W-:-:S13]  /*9a20*/  FSETP.NEU.AND P0, PT, R49, RZ, PT ;  /* 0x000000ff3100720b */ /* 0x000fda0003f0d000 */
[----:B------:R-:W-:Y:S05]  /*9a30*/  @!P0 EXIT ;  /* 0x000000000000894d */ /* 0x000fea0003800000 */
.L_x_148:
[----:B------:R-:W-:Y:S05]  /*9a40*/  BSYNC.RECONVERGENT B0 ;  /* 0x0000000000007941 */ /* 0x000fea0003800200 */
.L_x_145:
[----:B------:R-:W-:Y:S01]  /*9a50*/  ULEA UR4, UR51, UR48, 0x3 ;  /* 0x0000003033047291 */ /* 0x000fe2000f8e18ff */
[----:B------:R-:W-:-:S04]  /*9a60*/  DEPBAR.LE SB0, 0x0 ;  /* 0x000080000000791a */ /* 0x000fc80000000000 */
[----:B------:R-:W-:-:S04]  /*9a70*/  UIADD3 UR4, UPT, UPT, UR4, 0x60, URZ ;  /* 0x0000006004047890 */ /* 0x000fc8000fffe0ff */
[----:B------:R-:W-:-:S09]  /*9a80*/  UPRMT UR4, UR37, 0x654, UR4 ;  /* 0x0000065425047896 */ /* 0x000fd20008000004 */
[----:B------:R-:W-:Y:S01]  /*9a90*/  SYNCS.ARRIVE.TRANS64.RED.A1T0 RZ, [UR4], RZ ;  /* 0x000000ffffff79a7 */ /* 0x000fe20008100404 */
[----:B------:R-:W-:Y:S05]  /*9aa0*/  EXIT ;  /* 0x000000000000794d */ /* 0x000fea0003800000 */
.L_x_24:
[----:B--2---:R2:W4:Y:S02]  /*9ab0*/  SYNCS.PHASECHK.TRANS64.TRYWAIT P0, [R2+URZ+0x100], R3 ;  /* 0x00010003020075a7 */ /* 0x00452400080011ff */
[----:B----4-:R-:W-:Y:S05]  /*9ac0*/  @!P0 NANOSLEEP.SYNCS 0x989680 ;  /* 0x009896800000895d */ /* 0x010fea0003900000 */
[----:B------:R-:W4:Y:S02]  /*9ad0*/  @!P0 SYNCS.PHASECHK.TRANS64 P0, [R2+URZ+0x100], R3 ;  /* 0x00010003020085a7 */ /* 0x000f2400080010ff */
[----:B----4-:R-:W-:Y:S05]  /*9ae0*/  @!P0 BRA `(.L_x_24) ;  /* 0xfffffffc00f08947 */ /* 0x010fea000383ffff */
[----:B------:R-:W-:Y:S05]  /*9af0*/  BRA `(.L_x_149) ;  /* 0xffffff7c00447947 */ /* 0x000fea000383ffff */
.L_x_27:
[----:B------:R-:W-:-:S07]  /*9b00*/  MOV R2, UR33 ;  /* 0x0000002100027c02 */ /* 0x000fce0008000f00 */
.L_x_150:
[----:B-1----:R1:W2:Y:S02]  /*9b10*/  SYNCS.PHASECHK.TRANS64.TRYWAIT P0, [R2+URZ+0x20], R4 ;  /* 0x00002004020075a7 */ /* 0x0022a400080011ff */
[----:B--2---:R-:W-:Y:S05]  /*9b20*/  @!P0 NANOSLEEP.SYNCS 0x989680 ;  /* 0x009896800000895d */ /* 0x004fea0003900000 */
[----:B------:R-:W2:Y:S02]  /*9b30*/  @!P0 SYNCS.PHASECHK.TRANS64 P0, [R2+URZ+0x20], R4 ;  /* 0x00002004020085a7 */ /* 0x000ea400080010ff */
[----:B--2---:R-:W-:Y:S05]  /*9b40*/  @!P0 BRA `(.L_x_150) ;  /* 0xfffffffc00f08947 */ /* 0x004fea000383ffff */
[----:B------:R-:W-:Y:S05]  /*9b50*/  BRA `(.L_x_26) ;  /* 0xffffff7c00ac7947 */ /* 0x000fea000383ffff */
.L_x_34:
[----:B-1----:R-:W-:-:S07]  /*9b60*/  MOV R2, UR33 ;  /* 0x0000002100027c02 */ /* 0x002fce0008000f00 */
.L_x_151:
[----:B-1----:R1:W2:Y:S02]  /*9b70*/  SYNCS.PHASECHK.TRANS64.TRYWAIT P0, [R2+URZ+0x20], R4 ;  /* 0x00002004020075a7 */ /* 0x0022a400080011ff */
[----:B--2---:R-:W-:Y:S05]  /*9b80*/  @!P0 NANOSLEEP.SYNCS 0x989680 ;  /* 0x009896800000895d */ /* 0x004fea0003900000 */
[----:B------:R-:W2:Y:S02]  /*9b90*/  @!P0 SYNCS.PHASECHK.TRANS64 P0, [R2+URZ+0x20], R4 ;  /* 0x00002004020085a7 */ /* 0x000ea400080010ff */
[----:B--2---:R-:W-:Y:S05]  /*9ba0*/  @!P0 BRA `(.L_x_151) ;  /* 0xfffffffc00f08947 */ /* 0x004fea000383ffff */
[----:B------:R-:W-:Y:S05]  /*9bb0*/  BRA `(.L_x_33) ;  /* 0xffffff8000987947 */ /* 0x000fea000383ffff */
.L_x_39:
[----:B-1----:R1:W2:Y:S02]  /*9bc0*/  SYNCS.PHASECHK.TRANS64.TRYWAIT P0, [R2+URZ+0x90], R3 ;  /* 0x00009003020075a7 */ /* 0x0022a400080011ff */
[----:B--2---:R-:W-:Y:S05]  /*9bd0*/  @!P0 NANOSLEEP.SYNCS 0x989680 ;  /* 0x009896800000895d */ /* 0x004fea0003900000 */
[----:B------:R-:W2:Y:S02]  /*9be0*/  @!P0 SYNCS.PHASECHK.TRANS64 P0, [R2+URZ+0x90], R3 ;  /* 0x00009003020085a7 */ /* 0x000ea400080010ff */
[----:B--2---:R-:W-:Y:S05]  /*9bf0*/  @!P0 BRA `(.L_x_39) ;  /* 0xfffffffc00f08947 */ /* 0x004fea000383ffff */
[----:B------:R-:W-:Y:S05]  /*9c00*/  BRA `(.L_x_152) ;  /* 0xffffff8400647947 */ /* 0x000fea000383ffff */
.L_x_43:
[----:B---3--:R-:W-:-:S07]  /*9c10*/  MOV R0, UR4 ;  /* 0x0000000400007c02 */ /* 0x008fce0008000f00 */
.L_x_153:
[----:B-1----:R1:W2:Y:S02]  /*9c20*/  SYNCS.PHASECHK.TRANS64.TRYWAIT P0, [R0+URZ], R2 ;  /* 0x00000002000075a7 */ /* 0x0022a400080011ff */
[----:B--2---:R-:W-:Y:S05]  /*9c30*/  @!P0 NANOSLEEP.SYNCS 0x989680 ;  /* 0x009896800000895d */ /* 0x004fea0003900000 */
[----:B------:R-:W2:Y:S02]  /*9c40*/  @!P0 SYNCS.PHASECHK.TRANS64 P0, [R0+URZ], R2 ;  /* 0x00000002000085a7 */ /* 0x000ea400080010ff */
[----:B--2---:R-:W-:Y:S05]  /*9c50*/  @!P0 BRA `(.L_x_153) ;  /* 0xfffffffc00f08947 */ /* 0x004fea000383ffff */
[----:B------:R-:W-:Y:S05]  /*9c60*/  BRA `(.L_x_154) ;  /* 0xffffff8800d47947 */ /* 0x000fea000383ffff */
.L_x_44:
[----:B---3--:R-:W-:-:S07]  /*9c70*/  MOV R0, UR4 ;  /* 0x0000000400007c02 */ /* 0x008fce0008000f00 */
.L_x_155:
[----:B-1----:R1:W2:Y:S02]  /*9c80*/  SYNCS.PHASECHK.TRANS64.TRYWAIT P0, [R0+URZ], R3 ;  /* 0x00000003000075a7 */ /* 0x0022a400080011ff */
[----:B--2---:R-:W-:Y:S05]  /*9c90*/  @!P0 NANOSLEEP.SYNCS 0x989680 ;  /* 0x009896800000895d */ /* 0x004fea0003900000 */
[----:B------:R-:W2:Y:S02]  /*9ca0*/  @!P0 SYNCS.PHASECHK.TRANS64 P0, [R0+URZ], R3 ;  /* 0x00000003000085a7 */ /* 0x000ea400080010ff */
[----:B--2---:R-:W-:Y:S05]  /*9cb0*/  @!P0 BRA `(.L_x_155) ;  /* 0xfffffffc00f08947 */ /* 0x004fea000383ffff */
[----:B------:R-:W-:Y:S05]  /*9cc0*/  BRA `(.L_x_156) ;  /* 0xffffff8800e07947 */ /* 0x000fea000383ffff */
.L_x_45:
[----:B---3--:R-:W-:-:S07]  /*9cd0*/  MOV R0, UR4 ;  /* 0x0000000400007c02 */ /* 0x008fce0008000f00 */
.L_x_157:
[----:B-1----:R1:W2:Y:S02]  /*9ce0*/  SYNCS.PHASECHK.TRANS64.TRYWAIT P0, [R0+URZ], R3 ;  /* 0x00000003000075a7 */ /* 0x0022a400080011ff */
[----:B--2---:R-:W-:Y:S05]  /*9cf0*/  @!P0 NANOSLEEP.SYNCS 0x989680 ;  /* 0x009896800000895d */ /* 0x004fea0003900000 */
[----:B------:R-:W2:Y:S02]  /*9d00*/  @!P0 SYNCS.PHASECHK.TRANS64 P0, [R0+URZ], R3 ;  /* 0x00000003000085a7 */ /* 0x000ea400080010ff */
[----:B--2---:R-:W-:Y:S05]  /*9d10*/  @!P0 BRA `(.L_x_157) ;  /* 0xfffffffc00f08947 */ /* 0x004fea000383ffff */
[----:B------:R-:W-:Y:S05]  /*9d20*/  BRA `(.L_x_158) ;  /* 0xffffff8800ec7947 */ /* 0x000fea000383ffff */
.L_x_48:
[----:B-1----:R1:W2:Y:S02]  /*9d30*/  SYNCS.PHASECHK.TRANS64.TRYWAIT P0, [R0+URZ+0xf0], R4 ;  /* 0x0000f004000075a7 */ /* 0x0022a400080011ff */
[----:B--2---:R-:W-:Y:S05]  /*9d40*/  @!P0 NANOSLEEP.SYNCS 0x989680 ;  /* 0x009896800000895d */ /* 0x004fea0003900000 */
[----:B------:R-:W2:Y:S02]  /*9d50*/  @!P0 SYNCS.PHASECHK.TRANS64 P0, [R0+URZ+0xf0], R4 ;  /* 0x0000f004000085a7 */ /* 0x000ea400080010ff */
[----:B--2---:R-:W-:Y:S05]  /*9d60*/  @!P0 BRA `(.L_x_48) ;  /* 0xfffffffc00f08947 */ /* 0x004fea000383ffff */
[----:B------:R-:W-:Y:S05]  /*9d70*/  BRA `(.L_x_159) ;  /* 0xffffff8c004c7947 */ /* 0x000fea000383ffff */
.L_x_49:
[----:B------:R-:W-:-:S07]  /*9d80*/  MOV R0, UR5 ;  /* 0x0000000500007c02 */ /* 0x000fce0008000f00 */
.L_x_160:
[----:B-1----:R1:W2:Y:S02]  /*9d90*/  SYNCS.PHASECHK.TRANS64.TRYWAIT P0, [R0+URZ+0xa0], R5 ;  /* 0x0000a005000075a7 */ /* 0x0022a400080011ff */
[----:B--2---:R-:W-:Y:S05]  /*9da0*/  @!P0 NANOSLEEP.SYNCS 0x989680 ;  /* 0x009896800000895d */ /* 0x004fea0003900000 */
[----:B------:R-:W2:Y:S02]  /*9db0*/  @!P0 SYNCS.PHASECHK.TRANS64 P0, [R0+URZ+0xa0], R5 ;  /* 0x0000a005000085a7 */ /* 0x000ea400080010ff */
[----:B--2---:R-:W-:Y:S05]  /*9dc0*/  @!P0 BRA `(.L_x_160) ;  /* 0xfffffffc00f08947 */ /* 0x004fea000383ffff */
[----:B------:R-:W-:Y:S05]  /*9dd0*/  BRA `(.L_x_161) ;  /* 0xffffff8c005c7947 */ /* 0x000fea000383ffff */
.L_x_50:
[----:B-1----:R1:W2:Y:S02]  /*9de0*/  SYNCS.PHASECHK.TRANS64.TRYWAIT P1, [R0+URZ+0x90], R4 ;  /* 0x00009004000075a7 */ /* 0x0022a400080211ff */
[----:B--2---:R-:W-:Y:S05]  /*9df0*/  @!P1 NANOSLEEP.SYNCS 0x989680 ;  /* 0x009896800000995d */ /* 0x004fea0003900000 */
[----:B------:R-:W2:Y:S02]  /*9e00*/  @!P1 SYNCS.PHASECHK.TRANS64 P1, [R0+URZ+0x90], R4 ;  /* 0x00009004000095a7 */ /* 0x000ea400080210ff */
[----:B--2---:R-:W-:Y:S05]  /*9e10*/  @!P1 BRA `(.L_x_50) ;  /* 0xfffffffc00f09947 */ /* 0x004fea000383ffff */
[----:B------:R-:W-:Y:S05]  /*9e20*/  BRA `(.L_x_162) ;  /* 0xffffff8c008c7947 */ /* 0x000fea000383ffff */
.L_x_53:
[----:B------:R-:W-:-:S07]  /*9e30*/  MOV R0, UR5 ;  /* 0x0000000500007c02 */ /* 0x000fce0008000f00 */
.L_x_163:
[----:B-1----:R1:W2:Y:S02]  /*9e40*/  SYNCS.PHASECHK.TRANS64.TRYWAIT P0, [R0+URZ+0xa0], R2 ;  /* 0x0000a002000075a7 */ /* 0x0022a400080011ff */
[----:B--2---:R-:W-:Y:S05]  /*9e50*/  @!P0 NANOSLEEP.SYNCS 0x989680 ;  /* 0x009896800000895d */ /* 0x004fea0003900000 */
[----:B------:R-:W2:Y:S02]  /*9e60*/  @!P0 SYNCS.PHASECHK.TRANS64 P0, [R0+URZ+0xa0], R2 ;  /* 0x0000a002000085a7 */ /* 0x000ea400080010ff */
[----:B--2---:R-:W-:Y:S05]  /*9e70*/  @!P0 BRA `(.L_x_163) ;  /* 0xfffffffc00f08947 */ /* 0x004fea000383ffff */
[----:B------:R-:W-:Y:S05]  /*9e80*/  BRA `(.L_x_52) ;  /* 0xffffff8c00e07947 */ /* 0x000fea000383ffff */
.L_x_62:
[----:B-1----:R-:W-:-:S04]  /*9e90*/  MOV R4, UR6 ;  /* 0x0000000600047c02 */ /* 0x002fc80008000f00 */
[----:B------:R1:W2:Y:S03]  /*9ea0*/  SYNCS.PHASECHK.TRANS64.TRYWAIT P0, [R4+URZ+0x8], R5 ;  /* 0x00000805040075a7 */ /* 0x0002a600080011ff */
[----:B--2---:R-:W-:Y:S05]  /*9eb0*/  @!P0 NANOSLEEP.SYNCS 0x989680 ;  /* 0x009896800000895d */ /* 0x004fea0003900000 */
[----:B------:R-:W2:Y:S02]  /*9ec0*/  @!P0 SYNCS.PHASECHK.TRANS64 P0, [R4+URZ+0x8], R5 ;  /* 0x00000805040085a7 */ /* 0x000ea400080010ff */
[----:B--2---:R-:W-:Y:S05]  /*9ed0*/  @!P0 BRA `(.L_x_62) ;  /* 0xfffffffc00ec8947 */ /* 0x004fea000383ffff */
[----:B------:R-:W-:Y:S05]  /*9ee0*/  BRA `(.L_x_61) ;  /* 0xffffff9000947947 */ /* 0x000fea000383ffff */
.L_x_64:
[----:B------:R-:W-:Y:S01]  /*9ef0*/  BSSY B0, `(.L_x_164) ;  /* 0x0000006000007945 */ /* 0x000fe20003800000 */
[----:B------:R-:W-:-:S07]  /*9f00*/  MOV R15, 0xffffffff ;  /* 0xffffffff000f7802 */ /* 0x000fce0000000f00 */
[----:B-1---5:R-:W-:Y:S05]  /*9f10*/  WARPSYNC.COLLECTIVE R15, `(.L_x_165) ;  /* 0x000000000f0c7348 */ /* 0x022fea0003c00000 */
[----:B------:R-:W-:Y:S02]  /*9f20*/  ELECT P6, UR79, PT ;  /* 0x00000000004f782f */ /* 0x000fe400038c0000 */
[----:B------:R-:W-:Y:S01]  /*9f30*/  MOV R14, UR79 ;  /* 0x0000004f000e7c02 */ /* 0x000fe20008000f00 */
[----:B-1---5:R-:W-:Y:S10]  /*9f40*/  ENDCOLLECTIVE ;  /* 0x000000000000791b */ /* 0x022ff40003800000 */
.L_x_165:
[----:B------:R-:W-:Y:S05]  /*9f50*/  BSYNC B0 ;  /* 0x0000000000007941 */ /* 0x000fea0003800000 */
.L_x_164:
[----:B------:R-:W-:Y:S05]  /*9f60*/  BRA `(.L_x_166) ;  /* 0xffffff9000c47947 */ /* 0x000fea000383ffff */
.L_x_66:
[----:B-1----:R-:W-:-:S04]  /*9f70*/  MOV R2, UR6 ;  /* 0x0000000600027c02 */ /* 0x002fc80008000f00 */
[----:B------:R1:W2:Y:S03]  /*9f80*/  SYNCS.PHASECHK.TRANS64.TRYWAIT P0, [R2+URZ+0x8], R3 ;  /* 0x00000803020075a7 */ /* 0x0002a600080011ff */
[----:B--2---:R-:W-:Y:S05]  /*9f90*/  @!P0 NANOSLEEP.SYNCS 0x989680 ;  /* 0x009896800000895d */ /* 0x004fea0003900000 */
[----:B------:R-:W2:Y:S02]  /*9fa0*/  @!P0 SYNCS.PHASECHK.TRANS64 P0, [R2+URZ+0x8], R3 ;  /* 0x00000803020085a7 */ /* 0x000ea400080010ff */
[----:B--2---:R-:W-:Y:S05]  /*9fb0*/  @!P0 BRA `(.L_x_66) ;  /* 0xfffffffc00ec8947 */ /* 0x004fea000383ffff */
[----:B------:R-:W-:Y:S05]  /*9fc0*/  BRA `(.L_x_65) ;  /* 0xffffff9000c87947 */ /* 0x000fea000383ffff */
.L_x_67:
[----:B-1----:R1:W2:Y:S02]  /*9fd0*/  SYNCS.PHASECHK.TRANS64.TRYWAIT P0, [R0+URZ+0x90], R4 ;  /* 0x00009004000075a7 */ /* 0x0022a400080011ff */
[----:B--2---:R-:W-:Y:S05]  /*9fe0*/  @!P0 NANOSLEEP.SYNCS 0x989680 ;  /* 0x009896800000895d */ /* 0x004fea0003900000 */
[----:B------:R-:W2:Y:S02]  /*9ff0*/  @!P0 SYNCS.PHASECHK.TRANS64 P0, [R0+URZ+0x90], R4 ;  /* 0x00009004000085a7 */ /* 0x000ea400080010ff */
[----:B--2---:R-:W-:Y:S05]  /*a000*/  @!P0 BRA `(.L_x_67) ;  /* 0xfffffffc00f08947 */ /* 0x004fea000383ffff */
[----:B------:R-:W-:Y:S05]  /*a010*/  BRA `(.L_x_167) ;  /* 0xffffff9400d47947 */ /* 0x000fea000383ffff */
.L_x_69:
[----:B------:R-:W-:-:S07]  /*a020*/  MOV R0, UR8 ;  /* 0x0000000800007c02 */ /* 0x000fce0008000f00 */
.L_x_168:
[----:B-1----:R1:W2:Y:S02]  /*a030*/  SYNCS.PHASECHK.TRANS64.TRYWAIT P0, [R0+URZ+0xd0], R4 ;  /* 0x0000d004000075a7 */ /* 0x0022a400080011ff */
[----:B--2---:R-:W-:Y:S05]  /*a040*/  @!P0 NANOSLEEP.SYNCS 0x989680 ;  /* 0x009896800000895d */ /* 0x004fea0003900000 */
[----:B------:R-:W2:Y:S02]  /*a050*/  @!P0 SYNCS.PHASECHK.TRANS64 P0, [R0+URZ+0xd0], R4 ;  /* 0x0000d004000085a7 */ /* 0x000ea400080010ff */
[----:B--2---:R-:W-:Y:S05]  /*a060*/  @!P0 BRA `(.L_x_168) ;  /* 0xfffffffc00f08947 */ /* 0x004fea000383ffff */
[----:B------:R-:W-:Y:S05]  /*a070*/  BRA `(.L_x_169) ;  /* 0xffffff9800207947 */ /* 0x000fea000383ffff */
.L_x_72:
[----:B------:R-:W-:Y:S07]  /*a080*/  MOV R0, UR14 ;  /* 0x0000000e00007c02 */ /* 0x000fee0008000f00 */
.L_x_170:
[----:B-1----:R1:W2:Y:S02]  /*a090*/  SYNCS.PHASECHK.TRANS64.TRYWAIT P0, [R0+URZ], R4 ;  /* 0x00000004000075a7 */ /* 0x0022a400080011ff */
[----:B--2---:R-:W-:Y:S05]  /*a0a0*/  @!P0 NANOSLEEP.SYNCS 0x989680 ;  /* 0x009896800000895d */ /* 0x004fea0003900000 */
[----:B------:R-:W2:Y:S02]  /*a0b0*/  @!P0 SYNCS.PHASECHK.TRANS64 P0, [R0+URZ], R4 ;  /* 0x00000004000085a7 */ /* 0x000ea400080010ff */
[----:B--2---:R-:W-:Y:S05]  /*a0c0*/  @!P0 BRA `(.L_x_170) ;  /* 0xfffffffc00f08947 */ /* 0x004fea000383ffff */
[----:B------:R-:W-:Y:S05]  /*a0d0*/  BRA `(.L_x_71) ;  /* 0xffffff9800347947 */ /* 0x000fea000383ffff */
.L_x_76:
[----:B-1----:R-:W-:-:S07]  /*a0e0*/  MOV R0, UR8 ;  /* 0x0000000800007c02 */ /* 0x002fce0008000f00 */
.L_x_171:
[----:B-1----:R1:W2:Y:S02]  /*a0f0*/  SYNCS.PHASECHK.TRANS64.TRYWAIT P0, [R0+URZ], R2 ;  /* 0x00000002000075a7 */ /* 0x0022a400080011ff */
[----:B--2---:R-:W-:Y:S05]  /*a100*/  @!P0 NANOSLEEP.SYNCS 0x989680 ;  /* 0x009896800000895d */ /* 0x004fea0003900000 */
[----:B------:R-:W2:Y:S02]  /*a110*/  @!P0 SYNCS.PHASECHK.TRANS64 P0, [R0+URZ], R2 ;  /* 0x00000002000085a7 */ /* 0x000ea400080010ff */
[----:B--2---:R-:W-:Y:S05]  /*a120*/  @!P0 BRA `(.L_x_171) ;  /* 0xfffffffc00f08947 */ /* 0x004fea000383ffff */
[----:B------:R-:W-:Y:S05]  /*a130*/  BRA `(.L_x_172) ;  /* 0xffffff9c00787947 */ /* 0x000fea000383ffff */
.L_x_77:
[----:B------:R-:W-:-:S07]  /*a140*/  MOV R0, UR8 ;  /* 0x0000000800007c02 */ /* 0x000fce0008000f00 */
.L_x_173:
[----:B-1----:R1:W2:Y:S02]  /*a150*/  SYNCS.PHASECHK.TRANS64.TRYWAIT P0, [R0+URZ], R3 ;  /* 0x00000003000075a7 */ /* 0x0022a400080011ff */
[----:B--2---:R-:W-:Y:S05]  /*a160*/  @!P0 NANOSLEEP.SYNCS 0x989680 ;  /* 0x009896800000895d */ /* 0x004fea0003900000 */
[----:B------:R-:W2:Y:S02]  /*a170*/  @!P0 SYNCS.PHASECHK.TRANS64 P0, [R0+URZ], R3 ;  /* 0x00000003000085a7 */ /* 0x000ea400080010ff */
[----:B--2---:R-:W-:Y:S05]  /*a180*/  @!P0 BRA `(.L_x_173) ;  /* 0xfffffffc00f08947 */ /* 0x004fea000383ffff */
[----:B------:R-:W-:Y:S05]  /*a190*/  BRA `(.L_x_174) ;  /* 0xffffff9c00847947 */ /* 0x000fea000383ffff */
.L_x_78:
[----:B------:R-:W-:-:S07]  /*a1a0*/  MOV R0, UR8 ;  /* 0x0000000800007c02 */ /* 0x000fce0008000f00 */
.L_x_175:
[----:B-1----:R1:W2:Y:S02]  /*a1b0*/  SYNCS.PHASECHK.TRANS64.TRYWAIT P0, [R0+URZ], R3 ;  /* 0x00000003000075a7 */ /* 0x0022a400080011ff */
[----:B--2---:R-:W-:Y:S05]  /*a1c0*/  @!P0 NANOSLEEP.SYNCS 0x989680 ;  /* 0x009896800000895d */ /* 0x004fea0003900000 */
[----:B------:R-:W2:Y:S02]  /*a1d0*/  @!P0 SYNCS.PHASECHK.TRANS64 P0, [R0+URZ], R3 ;  /* 0x00000003000085a7 */ /* 0x000ea400080010ff */
[----:B--2---:R-:W-:Y:S05]  /*a1e0*/  @!P0 BRA `(.L_x_175) ;  /* 0xfffffffc00f08947 */ /* 0x004fea000383ffff */
[----:B------:R-:W-:Y:S05]  /*a1f0*/  BRA `(.L_x_176) ;  /* 0xffffff9c00907947 */ /* 0x000fea000383ffff */
.L_x_81:
[----:B------:R-:W-:-:S07]  /*a200*/  MOV R0, UR7 ;  /* 0x0000000700007c02 */ /* 0x000fce0008000f00 */
.L_x_177:
[----:B-1----:R1:W2:Y:S02]  /*a210*/  SYNCS.PHASECHK.TRANS64.TRYWAIT P1, [R0+URZ+0x110], R2 ;  /* 0x00011002000075a7 */ /* 0x0022a400080211ff */
[----:B--2---:R-:W-:Y:S05]  /*a220*/  @!P1 NANOSLEEP.SYNCS 0x989680 ;  /* 0x009896800000995d */ /* 0x004fea0003900000 */
[----:B------:R-:W2:Y:S02]  /*a230*/  @!P1 SYNCS.PHASECHK.TRANS64 P1, [R0+URZ+0x110], R2 ;  /* 0x00011002000095a7 */ /* 0x000ea400080210ff */
[----:B--2---:R-:W-:Y:S05]  /*a240*/  @!P1 BRA `(.L_x_177) ;  /* 0xfffffffc00f09947 */ /* 0x004fea000383ffff */
[----:B------:R-:W-:Y:S05]  /*a250*/  BRA `(.L_x_178) ;  /* 0xffffff9c00dc7947 */ /* 0x000fea000383ffff */
.L_x_86:
[----:B--2---:R2:W4:Y:S02]  /*a260*/  SYNCS.PHASECHK.TRANS64.TRYWAIT P0, [R0+URZ+0x90], R2 ;  /* 0x00009002000075a7 */ /* 0x00452400080011ff */
[----:B----4-:R-:W-:Y:S05]  /*a270*/  @!P0 NANOSLEEP.SYNCS 0x989680 ;  /* 0x009896800000895d */ /* 0x010fea0003900000 */
[----:B------:R-:W4:Y:S02]  /*a280*/  @!P0 SYNCS.PHASECHK.TRANS64 P0, [R0+URZ+0x90], R2 ;  /* 0x00009002000085a7 */ /* 0x000f2400080010ff */
[----:B----4-:R-:W-:Y:S05]  /*a290*/  @!P0 BRA `(.L_x_86) ;  /* 0xfffffffc00f08947 */ /* 0x010fea000383ffff */
[----:B------:R-:W-:Y:S05]  /*a2a0*/  BRA `(.L_x_179) ;  /* 0xffffffa000f07947 */ /* 0x000fea000383ffff */
.L_x_89:
[----:B------:R-:W-:Y:S07]  /*a2b0*/  MOV R0, UR7 ;  /* 0x0000000700007c02 */ /* 0x000fee0008000f00 */
.L_x_180:
[----:B--2---:R2:W4:Y:S02]  /*a2c0*/  SYNCS.PHASECHK.TRANS64.TRYWAIT P0, [R0+URZ+0x88], R2 ;  /* 0x00008802000075a7 */ /* 0x00452400080011ff */
[----:B----4-:R-:W-:Y:S05]  /*a2d0*/  @!P0 NANOSLEEP.SYNCS 0x989680 ;  /* 0x009896800000895d */ /* 0x010fea0003900000 */
[----:B------:R-:W4:Y:S02]  /*a2e0*/  @!P0 SYNCS.PHASECHK.TRANS64 P0, [R0+URZ+0x88], R2 ;  /* 0x00008802000085a7 */ /* 0x000f2400080010ff */
[----:B----4-:R-:W-:Y:S05]  /*a2f0*/  @!P0 BRA `(.L_x_180) ;  /* 0xfffffffc00f08947 */ /* 0x010fea000383ffff */
[----:B------:R-:W-:Y:S05]  /*a300*/  BRA `(.L_x_88) ;  /* 0xffffffa400d07947 */ /* 0x000fea000383ffff */
.L_x_92:
[----:B------:R-:W-:Y:S07]  /*a310*/  MOV R0, UR7 ;  /* 0x0000000700007c02 */ /* 0x000fee0008000f00 */
.L_x_181:
[----:B-1----:R1:W2:Y:S02]  /*a320*/  SYNCS.PHASECHK.TRANS64.TRYWAIT P0, [R0+URZ+0x60], R14 ;  /* 0x0000600e000075a7 */ /* 0x0022a400080011ff */
[----:B--2---:R-:W-:Y:S05]  /*a330*/  @!P0 NANOSLEEP.SYNCS 0x989680 ;  /* 0x009896800000895d */ /* 0x004fea0003900000 */
[----:B------:R-:W2:Y:S02]  /*a340*/  @!P0 SYNCS.PHASECHK.TRANS64 P0, [R0+URZ+0x60], R14 ;  /* 0x0000600e000085a7 */ /* 0x000ea400080010ff */
[----:B--2---:R-:W-:Y:S05]  /*a350*/  @!P0 BRA `(.L_x_181) ;  /* 0xfffffffc00f08947 */ /* 0x004fea000383ffff */
[----:B------:R-:W-:Y:S05]  /*a360*/  BRA `(.L_x_182) ;  /* 0xffffffa800487947 */ /* 0x000fea000383ffff */
.L_x_93:
[----:B------:R-:W-:Y:S07]  /*a370*/  MOV R0, UR7 ;  /* 0x0000000700007c02 */ /* 0x000fee0008000f00 */
.L_x_183:
[----:B-1----:R1:W2:Y:S02]  /*a380*/  SYNCS.PHASECHK.TRANS64.TRYWAIT P0, [R0+URZ+0x68], R14 ;  /* 0x0000680e000075a7 */ /* 0x0022a400080011ff */
[----:B--2---:R-:W-:Y:S05]  /*a390*/  @!P0 NANOSLEEP.SYNCS 0x989680 ;  /* 0x009896800000895d */ /* 0x004fea0003900000 */
[----:B------:R-:W2:Y:S02]  /*a3a0*/  @!P0 SYNCS.PHASECHK.TRANS64 P0, [R0+URZ+0x68], R14 ;  /* 0x0000680e000085a7 */ /* 0x000ea400080010ff */
[----:B--2---:R-:W-:Y:S05]  /*a3b0*/  @!P0 BRA `(.L_x_183) ;  /* 0xfffffffc00f08947 */ /* 0x004fea000383ffff */
[----:B------:R-:W-:Y:S05]  /*a3c0*/  BRA `(.L_x_184) ;  /* 0xffffffa800a07947 */ /* 0x000fea000383ffff */
.L_x_94:
[----:B------:R-:W-:Y:S07]  /*a3d0*/  MOV R0, UR7 ;  /* 0x0000000700007c02 */ /* 0x000fee0008000f00 */
.L_x_185:
[----:B-1----:R1:W2:Y:S02]  /*a3e0*/  SYNCS.PHASECHK.TRANS64.TRYWAIT P0, [R0+URZ+0x70], R14 ;  /* 0x0000700e000075a7 */ /* 0x0022a400080011ff */
[----:B--2---:R-:W-:Y:S05]  /*a3f0*/  @!P0 NANOSLEEP.SYNCS 0x989680 ;  /* 0x009896800000895d */ /* 0x004fea0003900000 */
[----:B------:R-:W2:Y:S02]  /*a400*/  @!P0 SYNCS.PHASECHK.TRANS64 P0, [R0+URZ+0x70], R14 ;  /* 0x0000700e000085a7 */ /* 0x000ea400080010ff */
[----:B--2---:R-:W-:Y:S05]  /*a410*/  @!P0 BRA `(.L_x_185) ;  /* 0xfffffffc00f08947 */ /* 0x004fea000383ffff */
[----:B------:R-:W-:Y:S05]  /*a420*/  BRA `(.L_x_186) ;  /* 0xffffffa800fc7947 */ /* 0x000fea000383ffff */
.L_x_95:
[----:B------:R-:W-:Y:S07]  /*a430*/  MOV R0, UR7 ;  /* 0x0000000700007c02 */ /* 0x000fee0008000f00 */
.L_x_187:
[----:B-1----:R1:W2:Y:S02]  /*a440*/  SYNCS.PHASECHK.TRANS64.TRYWAIT P0, [R0+URZ+0x78], R14 ;  /* 0x0000780e000075a7 */ /* 0x0022a400080011ff */
[----:B--2---:R-:W-:Y:S05]  /*a450*/  @!P0 NANOSLEEP.SYNCS 0x989680 ;  /* 0x009896800000895d */ /* 0x004fea0003900000 */
[----:B------:R-:W2:Y:S02]  /*a460*/  @!P0 SYNCS.PHASECHK.TRANS64 P0, [R0+URZ+0x78], R14 ;  /* 0x0000780e000085a7 */ /* 0x000ea400080010ff */
[----:B--2---:R-:W-:Y:S05]  /*a470*/  @!P0 BRA `(.L_x_187) ;  /* 0xfffffffc00f08947 */ /* 0x004fea000383ffff */
[----:B------:R-:W-:Y:S05]  /*a480*/  BRA `(.L_x_188) ;  /* 0xffffffac009c7947 */ /* 0x000fea000383ffff */
.L_x_97:
[----:B------:R-:W-:-:S07]  /*a490*/  MOV R0, UR7 ;  /* 0x0000000700007c02 */ /* 0x000fce0008000f00 */
.L_x_189:
[----:B-1----:R1:W4:Y:S02]  /*a4a0*/  SYNCS.PHASECHK.TRANS64.TRYWAIT P0, [R0+URZ+0x60], R2 ;  /* 0x00006002000075a7 */ /* 0x00232400080011ff */
[----:B----4-:R-:W-:Y:S05]  /*a4b0*/  @!P0 NANOSLEEP.SYNCS 0x989680 ;  /* 0x009896800000895d */ /* 0x010fea0003900000 */
[----:B------:R-:W4:Y:S02]  /*a4c0*/  @!P0 SYNCS.PHASECHK.TRANS64 P0, [R0+URZ+0x60], R2 ;  /* 0x00006002000085a7 */ /* 0x000f2400080010ff */
[----:B----4-:R-:W-:Y:S05]  /*a4d0*/  @!P0 BRA `(.L_x_189) ;  /* 0xfffffffc00f08947 */ /* 0x010fea000383ffff */
[----:B------:R-:W-:Y:S05]  /*a4e0*/  BRA `(.L_x_190) ;  /* 0xffffffb000247947 */ /* 0x000fea000383ffff */
.L_x_98:
[----:B-1----:R-:W-:-:S07]  /*a4f0*/  MOV R0, UR7 ;  /* 0x0000000700007c02 */ /* 0x002fce0008000f00 */
.L_x_191:
[----:B-1----:R1:W4:Y:S02]  /*a500*/  SYNCS.PHASECHK.TRANS64.TRYWAIT P0, [R0+URZ+0x68], R2 ;  /* 0x00006802000075a7 */ /* 0x00232400080011ff */
[----:B----4-:R-:W-:Y:S05]  /*a510*/  @!P0 NANOSLEEP.SYNCS 0x989680 ;  /* 0x009896800000895d */ /* 0x010fea0003900000 */
[----:B------:R-:W4:Y:S02]  /*a520*/  @!P0 SYNCS.PHASECHK.TRANS64 P0, [R0+URZ+0x68], R2 ;  /* 0x00006802000085a7 */ /* 0x000f2400080010ff */
[----:B----4-:R-:W-:Y:S05]  /*a530*/  @!P0 BRA `(.L_x_191) ;  /* 0xfffffffc00f08947 */ /* 0x010fea000383ffff */
[----:B------:R-:W-:Y:S05]  /*a540*/  BRA `(.L_x_192) ;  /* 0xffffffb000147947 */ /* 0x000fea000383ffff */
.L_x_99:
[----:B-1----:R-:W-:-:S07]  /*a550*/  MOV R0, UR7 ;  /* 0x0000000700007c02 */ /* 0x002fce0008000f00 */
.L_x_193:
[----:B-1----:R1:W4:Y:S02]  /*a560*/  SYNCS.PHASECHK.TRANS64.TRYWAIT P0, [R0+URZ+0x70], R2 ;  /* 0x00007002000075a7 */ /* 0x00232400080011ff */
[----:B----4-:R-:W-:Y:S05]  /*a570*/  @!P0 NANOSLEEP.SYNCS 0x989680 ;  /* 0x009896800000895d */ /* 0x010fea0003900000 */
[----:B------:R-:W4:Y:S02]  /*a580*/  @!P0 SYNCS.PHASECHK.TRANS64 P0, [R0+URZ+0x70], R2 ;  /* 0x00007002000085a7 */ /* 0x000f2400080010ff */
[----:B----4-:R-:W-:Y:S05]  /*a590*/  @!P0 BRA `(.L_x_193) ;  /* 0xfffffffc00f08947 */ /* 0x010fea000383ffff */
[----:B------:R-:W-:Y:S05]  /*a5a0*/  BRA `(.L_x_194) ;  /* 0xffffffb000047947 */ /* 0x000fea000383ffff */
.L_x_101:
[----:B--2---:R2:W3:Y:S02]  /*a5b0*/  SYNCS.PHASECHK.TRANS64.TRYWAIT P0, [R0+URZ+0x90], R2 ;  /* 0x00009002000075a7 */ /* 0x0044e400080011ff */
[----:B---3--:R-:W-:Y:S05]  /*a5c0*/  @!P0 NANOSLEEP.SYNCS 0x989680 ;  /* 0x009896800000895d */ /* 0x008fea0003900000 */
[----:B------:R-:W3:Y:S02]  /*a5d0*/  @!P0 SYNCS.PHASECHK.TRANS64 P0, [R0+URZ+0x90], R2 ;  /* 0x00009002000085a7 */ /* 0x000ee400080010ff */
[----:B---3--:R-:W-:Y:S05]  /*a5e0*/  @!P0 BRA `(.L_x_101) ;  /* 0xfffffffc00f08947 */ /* 0x008fea000383ffff */
[----:B------:R-:W-:Y:S05]  /*a5f0*/  BRA `(.L_x_195) ;  /* 0xffffffb000e07947 */ /* 0x000fea000383ffff */
.L_x_112:
[----:B-1----:R-:W-:Y:S04]  /*a600*/  MOV R2, UR48 ;  /* 0x0000003000027c02 */ /* 0x002fe80008000f00 */
[----:B------:R1:W3:Y:S03]  /*a610*/  SYNCS.PHASECHK.TRANS64.TRYWAIT P1, [R2+URZ+0x40], R3 ;  /* 0x00004003020075a7 */ /* 0x0002e600080211ff */
[----:B---3--:R-:W-:Y:S05]  /*a620*/  @!P1 NANOSLEEP.SYNCS 0x989680 ;  /* 0x009896800000995d */ /* 0x008fea0003900000 */
[----:B------:R-:W3:Y:S02]  /*a630*/  @!P1 SYNCS.PHASECHK.TRANS64 P1, [R2+URZ+0x40], R3 ;  /* 0x00004003020095a7 */ /* 0x000ee400080210ff */
[----:B---3--:R-:W-:Y:S05]  /*a640*/  @!P1 BRA `(.L_x_112) ;  /* 0xfffffffc00ec9947 */ /* 0x008fea000383ffff */
[----:B------:R-:W-:Y:S05]  /*a650*/  BRA `(.L_x_111) ;  /* 0xffffffbc00ec7947 */ /* 0x000fea000383ffff */
.L_x_114:
[----:B-1----:R1:W4:Y:S02]  /*a660*/  SYNCS.PHASECHK.TRANS64.TRYWAIT P0, [R112+URZ+0xb0], R0 ;  /* 0x0000b000700075a7 */ /* 0x00232400080011ff */
[----:B----4-:R-:W-:Y:S05]  /*a670*/  @!P0 NANOSLEEP.SYNCS 0x989680 ;  /* 0x009896800000895d */ /* 0x010fea0003900000 */
[----:B------:R-:W4:Y:S02]  /*a680*/  @!P0 SYNCS.PHASECHK.TRANS64 P0, [R112+URZ+0xb0], R0 ;  /* 0x0000b000700085a7 */ /* 0x000f2400080010ff */
[----:B----4-:R-:W-:Y:S05]  /*a690*/  @!P0 BRA `(.L_x_114) ;  /* 0xfffffffc00f08947 */ /* 0x010fea000383ffff */
[----:B------:R-:W-:Y:S05]  /*a6a0*/  BRA `(.L_x_113) ;  /* 0xffffffc000147947 */ /* 0x000fea000383ffff */
.L_x_123:
[----:B--2---:R2:W4:Y:S02]  /*a6b0*/  SYNCS.PHASECHK.TRANS64.TRYWAIT P0, [R2+URZ+0x40], R0 ;  /* 0x00004000020075a7 */ /* 0x00452400080011ff */
[----:B----4-:R-:W-:Y:S05]  /*a6c0*/  @!P0 NANOSLEEP.SYNCS 0x989680 ;  /* 0x009896800000895d */ /* 0x010fea0003900000 */
[----:B------:R-:W4:Y:S02]  /*a6d0*/  @!P0 SYNCS.PHASECHK.TRANS64 P0, [R2+URZ+0x40], R0 ;  /* 0x00004000020085a7 */ /* 0x000f2400080010ff */
[----:B----4-:R-:W-:Y:S05]  /*a6e0*/  @!P0 BRA `(.L_x_123) ;  /* 0xfffffffc00f08947 */ /* 0x010fea000383ffff */
[----:B------:R-:W-:Y:S05]  /*a6f0*/  BRA `(.L_x_122) ;  /* 0xffffffcc00007947 */ /* 0x000fea000383ffff */
.L_x_131:
[----:B--2---:R2:W4:Y:S02]  /*a700*/  SYNCS.PHASECHK.TRANS64.TRYWAIT P0, [R0+URZ+0x40], R6 ;  /* 0x00004006000075a7 */ /* 0x00452400080011ff */
[----:B----4-:R-:W-:Y:S05]  /*a710*/  @!P0 NANOSLEEP.SYNCS 0x989680 ;  /* 0x009896800000895d */ /* 0x010fea0003900000 */
[----:B------:R-:W4:Y:S02]  /*a720*/  @!P0 SYNCS.PHASECHK.TRANS64 P0, [R0+URZ+0x40], R6 ;  /* 0x00004006000085a7 */ /* 0x000f2400080010ff */
[----:B----4-:R-:W-:Y:S05]  /*a730*/  @!P0 BRA `(.L_x_131) ;  /* 0xfffffffc00f08947 */ /* 0x010fea000383ffff */
[----:B------:R-:W-:Y:S05]  /*a740*/  BRA `(.L_x_130) ;  /* 0xffffffd800147947 */ /* 0x000fea000383ffff */
.L_x_139:
[----:B--2---:R2:W4:Y:S02]  /*a750*/  SYNCS.PHASECHK.TRANS64.TRYWAIT P0, [R0+URZ+0x40], R5 ;  /* 0x00004005000075a7 */ /* 0x00452400080011ff */
[----:B----4-:R-:W-:Y:S05]  /*a760*/  @!P0 NANOSLEEP.SYNCS 0x989680 ;  /* 0x009896800000895d */ /* 0x010fea0003900000 */
[----:B------:R-:W4:Y:S02]  /*a770*/  @!P0 SYNCS.PHASECHK.TRANS64 P0, [R0+URZ+0x40], R5 ;  /* 0x00004005000085a7 */ /* 0x000f2400080010ff */
[----:B----4-:R-:W-:Y:S05]  /*a780*/  @!P0 BRA `(.L_x_139) ;  /* 0xfffffffc00f08947 */ /* 0x010fea000383ffff */
[----:B------:R-:W-:Y:S05]  /*a790*/  BRA `(.L_x_138) ;  /* 0xffffffe400287947 */ /* 0x000fea000383ffff */
        .weak           $__internal_0_$__cuda_sm10x_tcgen05_guardrail_trap_col_being_dealloced_not_returned_by_alloc
        .type           $__internal_0_$__cuda_sm10x_tcgen05_guardrail_trap_col_being_dealloced_not_returned_by_alloc,@function
        .size           $__internal_0_$__cuda_sm10x_tcgen05_guardrail_trap_col_being_dealloced_not_returned_by_alloc,($__internal_1_$__cuda_sm10x_tcgen05_guardrail_trap_phase_invalid_during_alloc - $__internal_0_$__cuda_sm10x_tcgen05_guardrail_trap_col_being_dealloced_not_returned_by_alloc)
$__internal_0_$__cuda_sm10x_tcgen05_guardrail_trap_col_being_dealloced_not_returned_by_alloc:
[----:B------:R-:W-:Y:S05]  /*a7a0*/  BPT.TRAP 0x1 ;  /* 0x000000040000795c */ /* 0x000fea0000300000 */
[----:B------:R-:W-:-:S04]  /*a7b0*/  HFMA2 R3, -RZ, RZ, 0, 0 ;  /* 0x00000000ff037431 */ /* 0x000fc800000001ff */
[----:B------:R-:W-:Y:S05]  /*a7c0*/  RET.REL.NODEC R2 `(_ZN7cutlass13device_kernelINS_4gemm6kernel13GemmUniversalIN4cute5tupleIJiiiiEEENS1_10collective13CollectiveMmaINS1_35MainloopSm100TmaUmmaWarpSpecializedILi4ELi2ELi4ENS5_IJNS4_1CILi2EEENSA_ILi1EEESC_EEEEENS5_IJNSA_ILi128EEENSA_ILi256EEESF_EEENS_6half_tENS5_IJlSC_lEEESI_SJ_NS4_8TiledMMAINS4_8MMA_AtomIJNS4_26SM100_MMA_F16BF16_2x1SM_SSISI_SI_fLi128ELi256ELNS4_4UMMA5MajorE0ELSO_0ELNSN_7ScaleInE0ELSP_0EEEEEENS4_6LayoutINS5_IJSC_SC_SC_EEENS5_IJNSA_ILi0EEESU_SU_EEEEENS5_IJNS4_10UnderscoreESX_SX_EEEEENS4_18SM100_TMA_2SM_LOADENS4_14ComposedLayoutINS4_7SwizzleILi3ELi4ELi3EEENS4_18smem_ptr_flag_bitsILi16EEENSS_INS5_IJNSA_ILi8EEENSA_ILi64EEEEEENS5_IJS17_SC_EEEEEEEvNS4_8identityES10_S1B_vS1C_EENS_8epilogue10collective18CollectiveEpilogueINS1E_23Sm100TmaWarpSpecializedILi4ELi2ELi32ELb1ELb0EEEJNS5_IJS17_SG_SF_EEENS5_IJNSS_IS17_SC_EENSS_INS5_IJNSA_ILi32EEESB_EEENS5_IJSC_SF_EEEEEEEESI_SJ_SI_SJ_NS1E_6fusion15FusionCallbacksIS1I_NS1Q_17LinearCombinationISI_fSI_fLNS_15FloatRoundStyleE2EEES1J_S1P_JEEENS4_5SM1004TMEM4LOAD26SM100_TMEM_LOAD_32dp32b32xENS4_13SM90_TMA_LOADENS11_INS12_ILi2ELi4ELi3EEES15_NSS_INS5_IJS16_S1L_EEENS5_IJS1L_SC_EEEEEEENS4_39AutoVectorizingCopyWithAssumedAlignmentILi128EEENS4_14SM90_TMA_STOREES25_S27_S27_EEEvvEEEEvNT_6ParamsE) ;  /* 0xffffff58020c7950 */ /* 0x000fea0003c3ffff */
        .weak           $__internal_1_$__cuda_sm10x_tcgen05_guardrail_trap_phase_invalid_during_alloc
        .type           $__internal_1_$__cuda_sm10x_tcgen05_guardrail_trap_phase_invalid_during_alloc,@function
        .size           $__internal_1_$__cuda_sm10x_tcgen05_guardrail_trap_phase_invalid_during_alloc,($__internal_2_$__cuda_sm10x_tcgen05_guardrail_trap_unallocated_columns_being_dealloced - $__internal_1_$__cuda_sm10x_tcgen05_guardrail_trap_phase_invalid_during_alloc)
$__internal_1_$__cuda_sm10x_tcgen05_guardrail_trap_phase_invalid_during_alloc:
[----:B------:R-:W-:Y:S05]  /*a7d0*/  BPT.TRAP 0x1 ;  /* 0x000000040000795c */ /* 0x000fea0000300000 */
[----:B------:R-:W-:-:S04]  /*a7e0*/  MOV R3, 0x0 ;  /* 0x0000000000037802 */ /* 0x000fc80000000f00 */
[----:B------:R-:W-:Y:S05]  /*a7f0*/  RET.REL.NODEC R2 `(_ZN7cutlass13device_kernelINS_4gemm6kernel13GemmUniversalIN4cute5tupleIJiiiiEEENS1_10collective13CollectiveMmaINS1_35MainloopSm100TmaUmmaWarpSpecializedILi4ELi2ELi4ENS5_IJNS4_1CILi2EEENSA_ILi1EEESC_EEEEENS5_IJNSA_ILi128EEENSA_ILi256EEESF_EEENS_6half_tENS5_IJlSC_lEEESI_SJ_NS4_8TiledMMAINS4_8MMA_AtomIJNS4_26SM100_MMA_F16BF16_2x1SM_SSISI_SI_fLi128ELi256ELNS4_4UMMA5MajorE0ELSO_0ELNSN_7ScaleInE0ELSP_0EEEEEENS4_6LayoutINS5_IJSC_SC_SC_EEENS5_IJNSA_ILi0EEESU_SU_EEEEENS5_IJNS4_10UnderscoreESX_SX_EEEEENS4_18SM100_TMA_2SM_LOADENS4_14ComposedLayoutINS4_7SwizzleILi3ELi4ELi3EEENS4_18smem_ptr_flag_bitsILi16EEENSS_INS5_IJNSA_ILi8EEENSA_ILi64EEEEEENS5_IJS17_SC_EEEEEEEvNS4_8identityES10_S1B_vS1C_EENS_8epilogue10collective18CollectiveEpilogueINS1E_23Sm100TmaWarpSpecializedILi4ELi2ELi32ELb1ELb0EEEJNS5_IJS17_SG_SF_EEENS5_IJNSS_IS17_SC_EENSS_INS5_IJNSA_ILi32EEESB_EEENS5_IJSC_SF_EEEEEEEESI_SJ_SI_SJ_NS1E_6fusion15FusionCallbacksIS1I_NS1Q_17LinearCombinationISI_fSI_fLNS_15FloatRoundStyleE2EEES1J_S1P_JEEENS4_5SM1004TMEM4LOAD26SM100_TMEM_LOAD_32dp32b32xENS4_13SM90_TMA_LOADENS11_INS12_ILi2ELi4ELi3EEES15_NSS_INS5_IJS16_S1L_EEENS5_IJS1L_SC_EEEEEEENS4_39AutoVectorizingCopyWithAssumedAlignmentILi128EEENS4_14SM90_TMA_STOREES25_S27_S27_EEEvvEEEEvNT_6ParamsE) ;  /* 0xffffff5802007950 */ /* 0x000fea0003c3ffff */
        .weak           $__internal_2_$__cuda_sm10x_tcgen05_guardrail_trap_unallocated_columns_being_dealloced
        .type           $__internal_2_$__cuda_sm10x_tcgen05_guardrail_trap_unallocated_columns_being_dealloced,@function
        .size           $__internal_2_$__cuda_sm10x_tcgen05_guardrail_trap_unallocated_columns_being_dealloced,(.L_x_197 - $__internal_2_$__cuda_sm10x_tcgen05_guardrail_trap_unallocated_columns_being_dealloced)
$__internal_2_$__cuda_sm10x_tcgen05_guardrail_trap_unallocated_columns_being_dealloced:
[----:B------:R-:W-:Y:S05]  /*a800*/  BPT.TRAP 0x1 ;  /* 0x000000040000795c */ /* 0x000fea0000300000 */
[----:B------:R-:W-:-:S04]  /*a810*/  HFMA2 R3, -RZ, RZ, 0, 0 ;  /* 0x00000000ff037431 */ /* 0x000fc800000001ff */
[----:B------:R-:W-:Y:S05]  /*a820*/  RET.REL.NODEC R2 `(_ZN7cutlass13device_kernelINS_4gemm6kernel13GemmUniversalIN4cute5tupleIJiiiiEEENS1_10collective13CollectiveMmaINS1_35MainloopSm100TmaUmmaWarpSpecializedILi4ELi2ELi4ENS5_IJNS4_1CILi2EEENSA_ILi1EEESC_EEEEENS5_IJNSA_ILi128EEENSA_ILi256EEESF_EEENS_6half_tENS5_IJlSC_lEEESI_SJ_NS4_8TiledMMAINS4_8MMA_AtomIJNS4_26SM100_MMA_F16BF16_2x1SM_SSISI_SI_fLi128ELi256ELNS4_4UMMA5MajorE0ELSO_0ELNSN_7ScaleInE0ELSP_0EEEEEENS4_6LayoutINS5_IJSC_SC_SC_EEENS5_IJNSA_ILi0EEESU_SU_EEEEENS5_IJNS4_10UnderscoreESX_SX_EEEEENS4_18SM100_TMA_2SM_LOADENS4_14ComposedLayoutINS4_7SwizzleILi3ELi4ELi3EEENS4_18smem_ptr_flag_bitsILi16EEENSS_INS5_IJNSA_ILi8EEENSA_ILi64EEEEEENS5_IJS17_SC_EEEEEEEvNS4_8identityES10_S1B_vS1C_EENS_8epilogue10collective18CollectiveEpilogueINS1E_23Sm100TmaWarpSpecializedILi4ELi2ELi32ELb1ELb0EEEJNS5_IJS17_SG_SF_EEENS5_IJNSS_IS17_SC_EENSS_INS5_IJNSA_ILi32EEESB_EEENS5_IJSC_SF_EEEEEEEESI_SJ_SI_SJ_NS1E_6fusion15FusionCallbacksIS1I_NS1Q_17LinearCombinationISI_fSI_fLNS_15FloatRoundStyleE2EEES1J_S1P_JEEENS4_5SM1004TMEM4LOAD26SM100_TMEM_LOAD_32dp32b32xENS4_13SM90_TMA_LOADENS11_INS12_ILi2ELi4ELi3EEES15_NSS_INS5_IJS16_S1L_EEENS5_IJS1L_SC_EEEEEEENS4_39AutoVectorizingCopyWithAssumedAlignmentILi128EEENS4_14SM90_TMA_STOREES25_S27_S27_EEEvvEEEEvNT_6ParamsE) ;  /* 0xffffff5402f47950 */ /* 0x000fea0003c3ffff */
.L_x_196:
[----:B------:R-:W-:-:S00]  /*a830*/  BRA `(.L_x_196) ;  /* 0xfffffffc00fc7947 */ /* 0x000fc0000383ffff */
[----:B------:R-:W-:-:S00]  /*a840*/  NOP ;  /* 0x0000000000007918 */ /* 0x000fc00000000000 */
        /* <DEDUP_REMOVED lines=11> */
.L_x_197:


//--------------------- .nv.global.init           --------------------------
	.section	.nv.global.init,"aw",@progbits
.nv.global.init:
	.type		$str$27,@object
	.size		$str$27,($str$28 - $str$27)
$str$27:
        /*0000*/ 	.byte	0x28, 0x61, 0x64, 0x64, 0x72, 0x65, 0x73, 0x73, 0x20, 0x26, 0x20, 0x6d, 0x61, 0x73, 0x6b, 0x29
        /*0010*/ 	.byte	0x20, 0x3d, 0x3d, 0x20, 0x30, 0x00
	.type		$str$28,@object
	.size		$str$28,($str$26 - $str$28)
$str$28:
        /*0016*/ 	.byte	0x2f, 0x74, 0x6d, 0x70, 0x2f, 0x63, 0x75, 0x74, 0x6c, 0x61, 0x73, 0x73, 0x5f, 0x73, 0x77, 0x65
        /*0026*/ 	.byte	0x65, 0x70, 0x5f, 0x73, 0x72, 0x63, 0x2f, 0x69, 0x6e, 0x63, 0x6c, 0x75, 0x64, 0x65, 0x2f, 0x63
        /*0036*/ 	.byte	0x75, 0x74, 0x65, 0x2f, 0x70, 0x6f, 0x69, 0x6e, 0x74, 0x65, 0x72, 0x5f, 0x66, 0x6c, 0x61, 0x67
        /*0046*/ 	.byte	0x67, 0x65, 0x64, 0x2e, 0x68, 0x70, 0x70, 0x00
	.type		$str$26,@object
	.size		$str$26,($str$25 - $str$26)
$str$26:
        /*004e*/ 	.byte	0x2f, 0x74, 0x6d, 0x70, 0x2f, 0x63, 0x75, 0x74, 0x6c, 0x61, 0x73, 0x73, 0x5f, 0x73, 0x77, 0x65
        /*005e*/ 	.byte	0x65, 0x70, 0x5f, 0x73, 0x72, 0x63, 0x2f, 0x69, 0x6e, 0x63, 0x6c, 0x75, 0x64, 0x65, 0x2f, 0x63
        /*006e*/ 	.byte	0x75, 0x74, 0x65, 0x2f, 0x61, 0x74, 0x6f, 0x6d, 0x2f, 0x63, 0x6f, 0x70, 0x79, 0x5f, 0x74, 0x72
        /*007e*/ 	.byte	0x61, 0x69, 0x74, 0x73, 0x5f, 0x73, 0x6d, 0x31, 0x30, 0x30, 0x2e, 0x68, 0x70, 0x70, 0x00
	.type		$str$25,@object
	.size		$str$25,(__unnamed_1 - $str$25)
$str$25:
        /*008d*/ 	.byte	0x28, 0x28, 0x75, 0x69, 0x6e, 0x74, 0x33, 0x32, 0x5f, 0x74, 0x28, 0x74, 0x68, 0x72, 0x65, 0x61
        /*009d*/ 	.byte	0x64, 0x49, 0x64, 0x78, 0x2e, 0x78, 0x29, 0x20, 0x2f, 0x20, 0x33, 0x32, 0x29, 0x20, 0x25, 0x20
        /*00ad*/ 	.byte	0x34, 0x29, 0x20, 0x3d, 0x3d, 0x20, 0x28, 0x28, 0x28, 0x74, 0x6d, 0x65, 0x6d, 0x5f, 0x61, 0x64
        /*00bd*/ 	.byte	0x64, 0x72, 0x20, 0x3e, 0x3e, 0x20, 0x31, 0x36, 0x29, 0x20, 0x2f, 0x20, 0x33, 0x32, 0x29, 0x20
        /*00cd*/ 	.byte	0x25, 0x20, 0x34, 0x29, 0x00
	.type		__unnamed_1,@object
	.size		__unnamed_1,(__unnamed_2 - __unnamed_1)
__unnamed_1:
        /*00d2*/ 	.byte	0x61, 0x75, 0x74, 0x6f, 0x20, 0x63, 0x75, 0x74, 0x65, 0x3a, 0x3a, 0x61, 0x73, 0x5f, 0x70, 0x6f
        /* <DEDUP_REMOVED lines=24> */
        /*0262*/ 	.byte	0x39, 0x36, 0x3e, 0x3e, 0x3e, 0x3e, 0x5d, 0x00
	.type		__unnamed_2,@object
	.size		__unnamed_2,(.L_2 - __unnamed_2)
__unnamed_2:
        /* <DEDUP_REMOVED lines=42> */
        /*050a*/ 	.byte	0x3e, 0x3e, 0x5d, 0x00
.L_2:


//--------------------- .nv.shared._ZN7cutlass13device_kernelINS_4gemm6kernel13GemmUniversalIN4cute5tupleIJiiiiEEENS1_10collective13CollectiveMmaINS1_35MainloopSm100TmaUmmaWarpSpecializedILi4ELi2ELi4ENS5_IJNS4_1CILi2EEENSA_ILi1EEESC_EEEEENS5_IJNSA_ILi128EEENSA_ILi256EEESF_EEENS_6half_tENS5_IJlSC_lEEESI_SJ_NS4_8TiledMMAINS4_8MMA_AtomIJNS4_26SM100_MMA_F16BF16_2x1SM_SSISI_SI_fLi128ELi256ELNS4_4UMMA5MajorE0ELSO_0ELNSN_7ScaleInE0ELSP_0EEEEEENS4_6LayoutINS5_IJSC_SC_SC_EEENS5_IJNSA_ILi0EEESU_SU_EEEEENS5_IJNS4_10UnderscoreESX_SX_EEEEENS4_18SM100_TMA_2SM_LOADENS4_14ComposedLayoutINS4_7SwizzleILi3ELi4ELi3EEENS4_18smem_ptr_flag_bitsILi16EEENSS_INS5_IJNSA_ILi8EEENSA_ILi64EEEEEENS5_IJS17_SC_EEEEEEEvNS4_8identityES10_S1B_vS1C_EENS_8epilogue10collective18CollectiveEpilogueINS1E_23Sm100TmaWarpSpecializedILi4ELi2ELi32ELb1ELb0EEEJNS5_IJS17_SG_SF_EEENS5_IJNSS_IS17_SC_EENSS_INS5_IJNSA_ILi32EEESB_EEENS5_IJSC_SF_EEEEEEEESI_SJ_SI_SJ_NS1E_6fusion15FusionCallbacksIS1I_NS1Q_17LinearCombinationISI_fSI_fLNS_15FloatRoundStyleE2EEES1J_S1P_JEEENS4_5SM1004TMEM4LOAD26SM100_TMEM_LOAD_32dp32b32xENS4_13SM90_TMA_LOADENS11_INS12_ILi2ELi4ELi3EEES15_NSS_INS5_IJS16_S1L_EEENS5_IJS1L_SC_EEEEEEENS4_39AutoVectorizingCopyWithAssumedAlignmentILi128EEENS4_14SM90_TMA_STOREES25_S27_S27_EEEvvEEEEvNT_6ParamsE --------------------------
	.section	.nv.shared._ZN7cutlass13device_kernelINS_4gemm6kernel13GemmUniversalIN4cute5tupleIJiiiiEEENS1_10collective13CollectiveMmaINS1_35MainloopSm100TmaUmmaWarpSpecializedILi4ELi2ELi4ENS5_IJNS4_1CILi2EEENSA_ILi1EEESC_EEEEENS5_IJNSA_ILi128EEENSA_ILi256EEESF_EEENS_6half_tENS5_IJlSC_lEEESI_SJ_NS4_8TiledMMAINS4_8MMA_AtomIJNS4_26SM100_MMA_F16BF16_2x1SM_SSISI_SI_fLi128ELi256ELNS4_4UMMA5MajorE0ELSO_0ELNSN_7ScaleInE0ELSP_0EEEEEENS4_6LayoutINS5_IJSC_SC_SC_EEENS5_IJNSA_ILi0EEESU_SU_EEEEENS5_IJNS4_10UnderscoreESX_SX_EEEEENS4_18SM100_TMA_2SM_LOADENS4_14ComposedLayoutINS4_7SwizzleILi3ELi4ELi3EEENS4_18smem_ptr_flag_bitsILi16EEENSS_INS5_IJNSA_ILi8EEENSA_ILi64EEEEEENS5_IJS17_SC_EEEEEEEvNS4_8identityES10_S1B_vS1C_EENS_8epilogue10collective18CollectiveEpilogueINS1E_23Sm100TmaWarpSpecializedILi4ELi2ELi32ELb1ELb0EEEJNS5_IJS17_SG_SF_EEENS5_IJNSS_IS17_SC_EENSS_INS5_IJNSA_ILi32EEESB_EEENS5_IJSC_SF_EEEEEEEESI_SJ_SI_SJ_NS1E_6fusion15FusionCallbacksIS1I_NS1Q_17LinearCombinationISI_fSI_fLNS_15FloatRoundStyleE2EEES1J_S1P_JEEENS4_5SM1004TMEM4LOAD26SM100_TMEM_LOAD_32dp32b32xENS4_13SM90_TMA_LOADENS11_INS12_ILi2ELi4ELi3EEES15_NSS_INS5_IJS16_S1L_EEENS5_IJS1L_SC_EEEEEEENS4_39AutoVectorizingCopyWithAssumedAlignmentILi128EEENS4_14SM90_TMA_STOREES25_S27_S27_EEEvvEEEEvNT_6ParamsE,"aw",@nobits
	.sectionflags	@""
	.align	16
	.zero		1024


//--------------------- .nv.shared.reserved.0     --------------------------
	.section	.nv.shared.reserved.0,"aw",@nobits
	.weak		__nv_reservedSMEM_offset_0_alias
	.size		__nv_reservedSMEM_offset_0_alias, 0, 64
	.other		__nv_reservedSMEM_offset_0_alias,@"STO_CUDA_RESERVED_SHARED STV_DEFAULT"
__nv_reservedSMEM_offset_0_alias:
	.zero		0
.nv.shared.reserved.0:
	.zero		64
	.weak		__nv_reservedSMEM_tcgen05_partition
	.type		__nv_reservedSMEM_tcgen05_partition,@object
	.size		__nv_reservedSMEM_tcgen05_partition,(.L_0 - __nv_reservedSMEM_tcgen05_partition)
__nv_reservedSMEM_tcgen05_partition:
	.zero		32
.L_0:


//--------------------- .nv.global                --------------------------
	.section	.nv.global,"aw",@nobits
.nv.global:
	.type		_ZN39_INTERNAL_fe9893a8_4_k_cu_a5ba356a_71204cute1_E,@object
	.size		_ZN39_INTERNAL_fe9893a8_4_k_cu_a5ba356a_71204cute1_E,(_ZN39_INTERNAL_fe9893a8_4_k_cu_a5ba356a_71204cuda3std3__45__cpo6cbeginE - _ZN39_INTERNAL_fe9893a8_4_k_cu_a5ba356a_71204cute1_E)
_ZN39_INTERNAL_fe9893a8_4_k_cu_a5ba356a_71204cute1_E:
	.zero		1
	.type		_ZN39_INTERNAL_fe9893a8_4_k_cu_a5ba356a_71204cuda3std3__45__cpo6cbeginE,@object
	.size		_ZN39_INTERNAL_fe9893a8_4_k_cu_a5ba356a_71204cuda3std3__45__cpo6cbeginE,(_ZN39_INTERNAL_fe9893a8_4_k_cu_a5ba356a_71204cuda3std3__48in_placeE - _ZN39_INTERNAL_fe9893a8_4_k_cu_a5ba356a_71204cuda3std3__45__cpo6cbeginE)
_ZN39_INTERNAL_fe9893a8_4_k_cu_a5ba356a_71204cuda3std3__45__cpo6cbeginE:
	.zero		1
	.type		_ZN39_INTERNAL_fe9893a8_4_k_cu_a5ba356a_71204cuda3std3__48in_placeE,@object
	.size		_ZN39_INTERNAL_fe9893a8_4_k_cu_a5ba356a_71204cuda3std3__48in_placeE,(_ZN39_INTERNAL_fe9893a8_4_k_cu_a5ba356a_71204cuda3std6ranges3__45__cpo9iter_moveE - _ZN39_INTERNAL_fe9893a8_4_k_cu_a5ba356a_71204cuda3std3__48in_placeE)
_ZN39_INTERNAL_fe9893a8_4_k_cu_a5ba356a_71204cuda3std3__48in_placeE:
	.zero		1
	.type		_ZN39_INTERNAL_fe9893a8_4_k_cu_a5ba356a_71204cuda3std6ranges3__45__cpo9iter_moveE,@object
	.size		_ZN39_INTERNAL_fe9893a8_4_k_cu_a5ba356a_71204cuda3std6ranges3__45__cpo9iter_moveE,(_ZN39_INTERNAL_fe9893a8_4_k_cu_a5ba356a_71204cuda3std3__45__cpo5beginE - _ZN39_INTERNAL_fe9893a8_4_k_cu_a5ba356a_71204cuda3std6ranges3__45__cpo9iter_moveE)
_ZN39_INTERNAL_fe9893a8_4_k_cu_a5ba356a_71204cuda3std6ranges3__45__cpo9iter_moveE:
	.zero		1
	.type		_ZN39_INTERNAL_fe9893a8_4_k_cu_a5ba356a_71204cuda3std3__45__cpo5beginE,@object
	.size		_ZN39_INTERNAL_fe9893a8_4_k_cu_a5ba356a_71204cuda3std3__45__cpo5beginE,(_ZN39_INTERNAL_fe9893a8_4_k_cu_a5ba356a_71204cuda3std3__441_GLOBAL__N__fe9893a8_4_k_cu_a5ba356a_71206ignoreE - _ZN39_INTERNAL_fe9893a8_4_k_cu_a5ba356a_71204cuda3std3__45__cpo5beginE)
_ZN39_INTERNAL_fe9893a8_4_k_cu_a5ba356a_71204cuda3std3__45__cpo5beginE:
	.zero		1
	.type		_ZN39_INTERNAL_fe9893a8_4_k_cu_a5ba356a_71204cuda3std3__441_GLOBAL__N__fe9893a8_4_k_cu_a5ba356a_71206ignoreE,@object
	.size		_ZN39_INTERNAL_fe9893a8_4_k_cu_a5ba356a_71204cuda3std3__441_GLOBAL__N__fe9893a8_4_k_cu_a5ba356a_71206ignoreE,(_ZN39_INTERNAL_fe9893a8_4_k_cu_a5ba356a_71204cute7productE - _ZN39_INTERNAL_fe9893a8_4_k_cu_a5ba356a_71204cuda3std3__441_GLOBAL__N__fe9893a8_4_k_cu_a5ba356a_71206ignoreE)
_ZN39_INTERNAL_fe9893a8_4_k_cu_a5ba356a_71204cuda3std3__441_GLOBAL__N__fe9893a8_4_k_cu_a5ba356a_71206ignoreE:
	.zero		1
	.type		_ZN39_INTERNAL_fe9893a8_4_k_cu_a5ba356a_71204cute7productE,@object
	.size		_ZN39_INTERNAL_fe9893a8_4_k_cu_a5ba356a_71204cute7productE,(_ZN39_INTERNAL_fe9893a8_4_k_cu_a5ba356a_71204cuda3std3__45__cpo3endE - _ZN39_INTERNAL_fe9893a8_4_k_cu_a5ba356a_71204cute7productE)
_ZN39_INTERNAL_fe9893a8_4_k_cu_a5ba356a_71204cute7productE:
	.zero		1
	.type		_ZN39_INTERNAL_fe9893a8_4_k_cu_a5ba356a_71204cuda3std3__45__cpo3endE,@object
	.size		_ZN39_INTERNAL_fe9893a8_4_k_cu_a5ba356a_71204cuda3std3__45__cpo3endE,(_ZN39_INTERNAL_fe9893a8_4_k_cu_a5ba356a_71204cuda3std3__419piecewise_constructE - _ZN39_INTERNAL_fe9893a8_4_k_cu_a5ba356a_71204cuda3std3__45__cpo3endE)
_ZN39_INTERNAL_fe9893a8_4_k_cu_a5ba356a_71204cuda3std3__45__cpo3endE:
	.zero		1
	.type		_ZN39_INTERNAL_fe9893a8_4_k_cu_a5ba356a_71204cuda3std3__419piecewise_constructE,@object
	.size		_ZN39_INTERNAL_fe9893a8_4_k_cu_a5ba356a_71204cuda3std3__419piecewise_constructE,(_ZN39_INTERNAL_fe9893a8_4_k_cu_a5ba356a_71204cuda3std3__45__cpo4cendE - _ZN39_INTERNAL_fe9893a8_4_k_cu_a5ba356a_71204cuda3std3__419piecewise_constructE)
_ZN39_INTERNAL_fe9893a8_4_k_cu_a5ba356a_71204cuda3std3__419piecewise_constructE:
	.zero		1
	.type		_ZN39_INTERNAL_fe9893a8_4_k_cu_a5ba356a_71204cuda3std3__45__cpo4cendE,@object
	.size		_ZN39_INTERNAL_fe9893a8_4_k_cu_a5ba356a_71204cuda3std3__45__cpo4cendE,(_ZN39_INTERNAL_fe9893a8_4_k_cu_a5ba356a_71204cuda3std6ranges3__45__cpo4swapE - _ZN39_INTERNAL_fe9893a8_4_k_cu_a5ba356a_71204cuda3std3__45__cpo4cendE)
_ZN39_INTERNAL_fe9893a8_4_k_cu_a5ba356a_71204cuda3std3__45__cpo4cendE:
	.zero		1
	.type		_ZN39_INTERNAL_fe9893a8_4_k_cu_a5ba356a_71204cuda3std6ranges3__45__cpo4swapE,@object
	.size		_ZN39_INTERNAL_fe9893a8_4_k_cu_a5ba356a_71204cuda3std6ranges3__45__cpo4swapE,(.L_10 - _ZN39_INTERNAL_fe9893a8_4_k_cu_a5ba356a_71204cuda3std6ranges3__45__cpo4swapE)
_ZN39_INTERNAL_fe9893a8_4_k_cu_a5ba356a_71204cuda3std6ranges3__45__cpo4swapE:
	.zero		1
.L_10:


//--------------------- .nv.constant0._ZN7cutlass13device_kernelINS_4gemm6kernel13GemmUniversalIN4cute5tupleIJiiiiEEENS1_10collective13CollectiveMmaINS1_35MainloopSm100TmaUmmaWarpSpecializedILi4ELi2ELi4ENS5_IJNS4_1CILi2EEENSA_ILi1EEESC_EEEEENS5_IJNSA_ILi128EEENSA_ILi256EEESF_EEENS_6half_tENS5_IJlSC_lEEESI_SJ_NS4_8TiledMMAINS4_8MMA_AtomIJNS4_26SM100_MMA_F16BF16_2x1SM_SSISI_SI_fLi128ELi256ELNS4_4UMMA5MajorE0ELSO_0ELNSN_7ScaleInE0ELSP_0EEEEEENS4_6LayoutINS5_IJSC_SC_SC_EEENS5_IJNSA_ILi0EEESU_SU_EEEEENS5_IJNS4_10UnderscoreESX_SX_EEEEENS4_18SM100_TMA_2SM_LOADENS4_14ComposedLayoutINS4_7SwizzleILi3ELi4ELi3EEENS4_18smem_ptr_flag_bitsILi16EEENSS_INS5_IJNSA_ILi8EEENSA_ILi64EEEEEENS5_IJS17_SC_EEEEEEEvNS4_8identityES10_S1B_vS1C_EENS_8epilogue10collective18CollectiveEpilogueINS1E_23Sm100TmaWarpSpecializedILi4ELi2ELi32ELb1ELb0EEEJNS5_IJS17_SG_SF_EEENS5_IJNSS_IS17_SC_EENSS_INS5_IJNSA_ILi32EEESB_EEENS5_IJSC_SF_EEEEEEEESI_SJ_SI_SJ_NS1E_6fusion15FusionCallbacksIS1I_NS1Q_17LinearCombinationISI_fSI_fLNS_15FloatRoundStyleE2EEES1J_S1P_JEEENS4_5SM1004TMEM4LOAD26SM100_TMEM_LOAD_32dp32b32xENS4_13SM90_TMA_LOADENS11_INS12_ILi2ELi4ELi3EEES15_NSS_INS5_IJS16_S1L_EEENS5_IJS1L_SC_EEEEEEENS4_39AutoVectorizingCopyWithAssumedAlignmentILi128EEENS4_14SM90_TMA_STOREES25_S27_S27_EEEvvEEEEvNT_6ParamsE --------------------------
	.section	.nv.constant0._ZN7cutlass13device_kernelINS_4gemm6kernel13GemmUniversalIN4cute5tupleIJiiiiEEENS1_10collective13CollectiveMmaINS1_35MainloopSm100TmaUmmaWarpSpecializedILi4ELi2ELi4ENS5_IJNS4_1CILi2EEENSA_ILi1EEESC_EEEEENS5_IJNSA_ILi128EEENSA_ILi256EEESF_EEENS_6half_tENS5_IJlSC_lEEESI_SJ_NS4_8TiledMMAINS4_8MMA_AtomIJNS4_26SM100_MMA_F16BF16_2x1SM_SSISI_SI_fLi128ELi256ELNS4_4UMMA5MajorE0ELSO_0ELNSN_7ScaleInE0ELSP_0EEEEEENS4_6LayoutINS5_IJSC_SC_SC_EEENS5_IJNSA_ILi0EEESU_SU_EEEEENS5_IJNS4_10UnderscoreESX_SX_EEEEENS4_18SM100_TMA_2SM_LOADENS4_14ComposedLayoutINS4_7SwizzleILi3ELi4ELi3EEENS4_18smem_ptr_flag_bitsILi16EEENSS_INS5_IJNSA_ILi8EEENSA_ILi64EEEEEENS5_IJS17_SC_EEEEEEEvNS4_8identityES10_S1B_vS1C_EENS_8epilogue10collective18CollectiveEpilogueINS1E_23Sm100TmaWarpSpecializedILi4ELi2ELi32ELb1ELb0EEEJNS5_IJS17_SG_SF_EEENS5_IJNSS_IS17_SC_EENSS_INS5_IJNSA_ILi32EEESB_EEENS5_IJSC_SF_EEEEEEEESI_SJ_SI_SJ_NS1E_6fusion15FusionCallbacksIS1I_NS1Q_17LinearCombinationISI_fSI_fLNS_15FloatRoundStyleE2EEES1J_S1P_JEEENS4_5SM1004TMEM4LOAD26SM100_TMEM_LOAD_32dp32b32xENS4_13SM90_TMA_LOADENS11_INS12_ILi2ELi4ELi3EEES15_NSS_INS5_IJS16_S1L_EEENS5_IJS1L_SC_EEEEEEENS4_39AutoVectorizingCopyWithAssumedAlignmentILi128EEENS4_14SM90_TMA_STOREES25_S27_S27_EEEvvEEEEvNT_6ParamsE,"a",@progbits
	.sectionflags	@""
	.align	4
.nv.constant0._ZN7cutlass13device_kernelINS_4gemm6kernel13GemmUniversalIN4cute5tupleIJiiiiEEENS1_10collective13CollectiveMmaINS1_35MainloopSm100TmaUmmaWarpSpecializedILi4ELi2ELi4ENS5_IJNS4_1CILi2EEENSA_ILi1EEESC_EEEEENS5_IJNSA_ILi128EEENSA_ILi256EEESF_EEENS_6half_tENS5_IJlSC_lEEESI_SJ_NS4_8TiledMMAINS4_8MMA_AtomIJNS4_26SM100_MMA_F16BF16_2x1SM_SSISI_SI_fLi128ELi256ELNS4_4UMMA5MajorE0ELSO_0ELNSN_7ScaleInE0ELSP_0EEEEEENS4_6LayoutINS5_IJSC_SC_SC_EEENS5_IJNSA_ILi0EEESU_SU_EEEEENS5_IJNS4_10UnderscoreESX_SX_EEEEENS4_18SM100_TMA_2SM_LOADENS4_14ComposedLayoutINS4_7SwizzleILi3ELi4ELi3EEENS4_18smem_ptr_flag_bitsILi16EEENSS_INS5_IJNSA_ILi8EEENSA_ILi64EEEEEENS5_IJS17_SC_EEEEEEEvNS4_8identityES10_S1B_vS1C_EENS_8epilogue10collective18CollectiveEpilogueINS1E_23Sm100TmaWarpSpecializedILi4ELi2ELi32ELb1ELb0EEEJNS5_IJS17_SG_SF_EEENS5_IJNSS_IS17_SC_EENSS_INS5_IJNSA_ILi32EEESB_EEENS5_IJSC_SF_EEEEEEEESI_SJ_SI_SJ_NS1E_6fusion15FusionCallbacksIS1I_NS1Q_17LinearCombinationISI_fSI_fLNS_15FloatRoundStyleE2EEES1J_S1P_JEEENS4_5SM1004TMEM4LOAD26SM100_TMEM_LOAD_32dp32b32xENS4_13SM90_TMA_LOADENS11_INS12_ILi2ELi4ELi3EEES15_NSS_INS5_IJS16_S1L_EEENS5_IJS1L_SC_EEEEEEENS4_39AutoVectorizingCopyWithAssumedAlignmentILi128EEENS4_14SM90_TMA_STOREES25_S27_S27_EEEvvEEEEvNT_6ParamsE:
	.zero		2944


//--------------------- SYMBOLS --------------------------

	.type		.nv.reservedSmem.offset0,@object
	.size		.nv.reservedSmem.offset0,0x4
	.type		.nv.reservedSmem.cap,@object
	.size		.nv.reservedSmem.cap,0x4
	.type		__assertfail,@function
